//
// Generated by NVIDIA NVVM Compiler
//
// Compiler Build ID: CL-36424714
// Cuda compilation tools, release 13.0, V13.0.88
// Based on NVVM 20.0.0
//

.version 9.0
.target sm_100
.address_size 64

	// .globl	_Z14UpdatePagerankPKiS0_S0_S0_PKfPfifi

.visible .entry _Z14UpdatePagerankPKiS0_S0_S0_PKfPfifi(
	.param .u64 .ptr .align 1 _Z14UpdatePagerankPKiS0_S0_S0_PKfPfifi_param_0,
	.param .u64 .ptr .align 1 _Z14UpdatePagerankPKiS0_S0_S0_PKfPfifi_param_1,
	.param .u64 .ptr .align 1 _Z14UpdatePagerankPKiS0_S0_S0_PKfPfifi_param_2,
	.param .u64 .ptr .align 1 _Z14UpdatePagerankPKiS0_S0_S0_PKfPfifi_param_3,
	.param .u64 .ptr .align 1 _Z14UpdatePagerankPKiS0_S0_S0_PKfPfifi_param_4,
	.param .u64 .ptr .align 1 _Z14UpdatePagerankPKiS0_S0_S0_PKfPfifi_param_5,
	.param .u32 _Z14UpdatePagerankPKiS0_S0_S0_PKfPfifi_param_6,
	.param .f32 _Z14UpdatePagerankPKiS0_S0_S0_PKfPfifi_param_7,
	.param .u32 _Z14UpdatePagerankPKiS0_S0_S0_PKfPfifi_param_8
)
{
	.reg .pred 	%p<20>;
	.reg .b32 	%r<83>;
	.reg .b32 	%f<140>;
	.reg .b64 	%rd<101>;

	ld.param.u64 	%rd8, [_Z14UpdatePagerankPKiS0_S0_S0_PKfPfifi_param_0];
	ld.param.u64 	%rd9, [_Z14UpdatePagerankPKiS0_S0_S0_PKfPfifi_param_1];
	ld.param.u64 	%rd10, [_Z14UpdatePagerankPKiS0_S0_S0_PKfPfifi_param_2];
	ld.param.u64 	%rd11, [_Z14UpdatePagerankPKiS0_S0_S0_PKfPfifi_param_3];
	ld.param.u64 	%rd12, [_Z14UpdatePagerankPKiS0_S0_S0_PKfPfifi_param_4];
	ld.param.u64 	%rd13, [_Z14UpdatePagerankPKiS0_S0_S0_PKfPfifi_param_5];
	ld.param.u32 	%r30, [_Z14UpdatePagerankPKiS0_S0_S0_PKfPfifi_param_6];
	ld.param.f32 	%f23, [_Z14UpdatePagerankPKiS0_S0_S0_PKfPfifi_param_7];
	ld.param.u32 	%r31, [_Z14UpdatePagerankPKiS0_S0_S0_PKfPfifi_param_8];
	cvta.to.global.u64 	%rd1, %rd10;
	cvta.to.global.u64 	%rd2, %rd13;
	cvta.to.global.u64 	%rd3, %rd12;
	cvta.to.global.u64 	%rd4, %rd9;
	cvta.to.global.u64 	%rd5, %rd11;
	cvta.to.global.u64 	%rd6, %rd8;
	mov.u32 	%r32, %ctaid.x;
	mov.u32 	%r1, %ntid.x;
	mov.u32 	%r33, %tid.x;
	mad.lo.s32 	%r74, %r32, %r1, %r33;
	setp.ge.s32 	%p1, %r74, %r30;
	@%p1 bra 	$L__BB0_26;
	setp.gt.s32 	%p2, %r31, 0;
	cvt.rn.f32.s32 	%f1, %r30;
	mov.f32 	%f24, 0f3F800000;
	sub.f32 	%f25, %f24, %f23;
	div.rn.f32 	%f2, %f25, %f1;
	mov.u32 	%r34, %nctaid.x;
	mul.lo.s32 	%r3, %r34, %r1;
	@%p2 bra 	$L__BB0_2;
	bra.uni 	$L__BB0_21;
$L__BB0_2:
	and.b32  	%r4, %r31, 15;
	and.b32  	%r5, %r31, 7;
	and.b32  	%r6, %r31, 2147483632;
	and.b32  	%r7, %r31, 3;
$L__BB0_3:
	mul.wide.s32 	%rd23, %r74, 4;
	add.s64 	%rd24, %rd6, %rd23;
	ld.global.u32 	%r76, [%rd24];
	ld.global.u32 	%r10, [%rd24+4];
	setp.ge.s32 	%p7, %r76, %r10;
	mov.f32 	%f131, 0f00000000;
	@%p7 bra 	$L__BB0_7;
	sub.s32 	%r75, %r76, %r10;
	mov.f32 	%f131, 0f00000000;
$L__BB0_5:
	setp.eq.s32 	%p8, %r75, 0;
	@%p8 bra 	$L__BB0_7;
	mul.wide.s32 	%rd25, %r76, 4;
	add.s64 	%rd26, %rd5, %rd25;
	ld.global.u32 	%r37, [%rd26];
	mul.wide.s32 	%rd27, %r37, 4;
	add.s64 	%rd28, %rd4, %rd27;
	ld.global.u32 	%r38, [%rd28];
	add.s64 	%rd29, %rd3, %rd27;
	ld.global.f32 	%f34, [%rd29];
	cvt.rn.f32.s32 	%f35, %r38;
	div.rn.f32 	%f36, %f34, %f35;
	add.f32 	%f131, %f131, %f36;
	add.s32 	%r76, %r76, 1;
	add.s32 	%r75, %r75, 1;
	setp.lt.s32 	%p9, %r76, %r10;
	@%p9 bra 	$L__BB0_5;
$L__BB0_7:
	setp.lt.u32 	%p10, %r31, 16;
	mov.b32 	%r79, 0;
	@%p10 bra 	$L__BB0_10;
	mov.b32 	%r77, 0;
$L__BB0_9:
	.pragma "nounroll";
	mul.wide.u32 	%rd30, %r77, 4;
	add.s64 	%rd31, %rd1, %rd30;
	ld.global.u32 	%r41, [%rd31];
	mul.wide.s32 	%rd32, %r41, 4;
	add.s64 	%rd33, %rd3, %rd32;
	ld.global.f32 	%f38, [%rd33];
	div.rn.f32 	%f39, %f38, %f1;
	add.f32 	%f40, %f131, %f39;
	ld.global.u32 	%r42, [%rd31+4];
	mul.wide.s32 	%rd34, %r42, 4;
	add.s64 	%rd35, %rd3, %rd34;
	ld.global.f32 	%f41, [%rd35];
	div.rn.f32 	%f42, %f41, %f1;
	add.f32 	%f43, %f40, %f42;
	ld.global.u32 	%r43, [%rd31+8];
	mul.wide.s32 	%rd36, %r43, 4;
	add.s64 	%rd37, %rd3, %rd36;
	ld.global.f32 	%f44, [%rd37];
	div.rn.f32 	%f45, %f44, %f1;
	add.f32 	%f46, %f43, %f45;
	ld.global.u32 	%r44, [%rd31+12];
	mul.wide.s32 	%rd38, %r44, 4;
	add.s64 	%rd39, %rd3, %rd38;
	ld.global.f32 	%f47, [%rd39];
	div.rn.f32 	%f48, %f47, %f1;
	add.f32 	%f49, %f46, %f48;
	ld.global.u32 	%r45, [%rd31+16];
	mul.wide.s32 	%rd40, %r45, 4;
	add.s64 	%rd41, %rd3, %rd40;
	ld.global.f32 	%f50, [%rd41];
	div.rn.f32 	%f51, %f50, %f1;
	add.f32 	%f52, %f49, %f51;
	ld.global.u32 	%r46, [%rd31+20];
	mul.wide.s32 	%rd42, %r46, 4;
	add.s64 	%rd43, %rd3, %rd42;
	ld.global.f32 	%f53, [%rd43];
	div.rn.f32 	%f54, %f53, %f1;
	add.f32 	%f55, %f52, %f54;
	ld.global.u32 	%r47, [%rd31+24];
	mul.wide.s32 	%rd44, %r47, 4;
	add.s64 	%rd45, %rd3, %rd44;
	ld.global.f32 	%f56, [%rd45];
	div.rn.f32 	%f57, %f56, %f1;
	add.f32 	%f58, %f55, %f57;
	ld.global.u32 	%r48, [%rd31+28];
	mul.wide.s32 	%rd46, %r48, 4;
	add.s64 	%rd47, %rd3, %rd46;
	ld.global.f32 	%f59, [%rd47];
	div.rn.f32 	%f60, %f59, %f1;
	add.f32 	%f61, %f58, %f60;
	ld.global.u32 	%r49, [%rd31+32];
	mul.wide.s32 	%rd48, %r49, 4;
	add.s64 	%rd49, %rd3, %rd48;
	ld.global.f32 	%f62, [%rd49];
	div.rn.f32 	%f63, %f62, %f1;
	add.f32 	%f64, %f61, %f63;
	ld.global.u32 	%r50, [%rd31+36];
	mul.wide.s32 	%rd50, %r50, 4;
	add.s64 	%rd51, %rd3, %rd50;
	ld.global.f32 	%f65, [%rd51];
	div.rn.f32 	%f66, %f65, %f1;
	add.f32 	%f67, %f64, %f66;
	ld.global.u32 	%r51, [%rd31+40];
	mul.wide.s32 	%rd52, %r51, 4;
	add.s64 	%rd53, %rd3, %rd52;
	ld.global.f32 	%f68, [%rd53];
	div.rn.f32 	%f69, %f68, %f1;
	add.f32 	%f70, %f67, %f69;
	ld.global.u32 	%r52, [%rd31+44];
	mul.wide.s32 	%rd54, %r52, 4;
	add.s64 	%rd55, %rd3, %rd54;
	ld.global.f32 	%f71, [%rd55];
	div.rn.f32 	%f72, %f71, %f1;
	add.f32 	%f73, %f70, %f72;
	ld.global.u32 	%r53, [%rd31+48];
	mul.wide.s32 	%rd56, %r53, 4;
	add.s64 	%rd57, %rd3, %rd56;
	ld.global.f32 	%f74, [%rd57];
	div.rn.f32 	%f75, %f74, %f1;
	add.f32 	%f76, %f73, %f75;
	ld.global.u32 	%r54, [%rd31+52];
	mul.wide.s32 	%rd58, %r54, 4;
	add.s64 	%rd59, %rd3, %rd58;
	ld.global.f32 	%f77, [%rd59];
	div.rn.f32 	%f78, %f77, %f1;
	add.f32 	%f79, %f76, %f78;
	ld.global.u32 	%r55, [%rd31+56];
	mul.wide.s32 	%rd60, %r55, 4;
	add.s64 	%rd61, %rd3, %rd60;
	ld.global.f32 	%f80, [%rd61];
	div.rn.f32 	%f81, %f80, %f1;
	add.f32 	%f82, %f79, %f81;
	ld.global.u32 	%r56, [%rd31+60];
	mul.wide.s32 	%rd62, %r56, 4;
	add.s64 	%rd63, %rd3, %rd62;
	ld.global.f32 	%f83, [%rd63];
	div.rn.f32 	%f84, %f83, %f1;
	add.f32 	%f131, %f82, %f84;
	add.s32 	%r77, %r77, 16;
	setp.eq.s32 	%p11, %r77, %r6;
	mov.u32 	%r79, %r6;
	@%p11 bra 	$L__BB0_10;
	bra.uni 	$L__BB0_9;
$L__BB0_10:
	setp.eq.s32 	%p12, %r4, 0;
	@%p12 bra 	$L__BB0_20;
	add.s32 	%r57, %r4, -1;
	setp.lt.u32 	%p13, %r57, 7;
	@%p13 bra 	$L__BB0_13;
	mul.wide.u32 	%rd64, %r79, 4;
	add.s64 	%rd65, %rd1, %rd64;
	ld.global.u32 	%r58, [%rd65];
	mul.wide.s32 	%rd66, %r58, 4;
	add.s64 	%rd67, %rd3, %rd66;
	ld.global.f32 	%f86, [%rd67];
	div.rn.f32 	%f87, %f86, %f1;
	add.f32 	%f88, %f131, %f87;
	ld.global.u32 	%r59, [%rd65+4];
	mul.wide.s32 	%rd68, %r59, 4;
	add.s64 	%rd69, %rd3, %rd68;
	ld.global.f32 	%f89, [%rd69];
	div.rn.f32 	%f90, %f89, %f1;
	add.f32 	%f91, %f88, %f90;
	ld.global.u32 	%r60, [%rd65+8];
	mul.wide.s32 	%rd70, %r60, 4;
	add.s64 	%rd71, %rd3, %rd70;
	ld.global.f32 	%f92, [%rd71];
	div.rn.f32 	%f93, %f92, %f1;
	add.f32 	%f94, %f91, %f93;
	ld.global.u32 	%r61, [%rd65+12];
	mul.wide.s32 	%rd72, %r61, 4;
	add.s64 	%rd73, %rd3, %rd72;
	ld.global.f32 	%f95, [%rd73];
	div.rn.f32 	%f96, %f95, %f1;
	add.f32 	%f97, %f94, %f96;
	ld.global.u32 	%r62, [%rd65+16];
	mul.wide.s32 	%rd74, %r62, 4;
	add.s64 	%rd75, %rd3, %rd74;
	ld.global.f32 	%f98, [%rd75];
	div.rn.f32 	%f99, %f98, %f1;
	add.f32 	%f100, %f97, %f99;
	ld.global.u32 	%r63, [%rd65+20];
	mul.wide.s32 	%rd76, %r63, 4;
	add.s64 	%rd77, %rd3, %rd76;
	ld.global.f32 	%f101, [%rd77];
	div.rn.f32 	%f102, %f101, %f1;
	add.f32 	%f103, %f100, %f102;
	ld.global.u32 	%r64, [%rd65+24];
	mul.wide.s32 	%rd78, %r64, 4;
	add.s64 	%rd79, %rd3, %rd78;
	ld.global.f32 	%f104, [%rd79];
	div.rn.f32 	%f105, %f104, %f1;
	add.f32 	%f106, %f103, %f105;
	ld.global.u32 	%r65, [%rd65+28];
	mul.wide.s32 	%rd80, %r65, 4;
	add.s64 	%rd81, %rd3, %rd80;
	ld.global.f32 	%f107, [%rd81];
	div.rn.f32 	%f108, %f107, %f1;
	add.f32 	%f131, %f106, %f108;
	add.s32 	%r79, %r79, 8;
$L__BB0_13:
	setp.eq.s32 	%p14, %r5, 0;
	@%p14 bra 	$L__BB0_20;
	add.s32 	%r66, %r5, -1;
	setp.lt.u32 	%p15, %r66, 3;
	@%p15 bra 	$L__BB0_16;
	mul.wide.u32 	%rd82, %r79, 4;
	add.s64 	%rd83, %rd1, %rd82;
	ld.global.u32 	%r67, [%rd83];
	mul.wide.s32 	%rd84, %r67, 4;
	add.s64 	%rd85, %rd3, %rd84;
	ld.global.f32 	%f110, [%rd85];
	div.rn.f32 	%f111, %f110, %f1;
	add.f32 	%f112, %f131, %f111;
	ld.global.u32 	%r68, [%rd83+4];
	mul.wide.s32 	%rd86, %r68, 4;
	add.s64 	%rd87, %rd3, %rd86;
	ld.global.f32 	%f113, [%rd87];
	div.rn.f32 	%f114, %f113, %f1;
	add.f32 	%f115, %f112, %f114;
	ld.global.u32 	%r69, [%rd83+8];
	mul.wide.s32 	%rd88, %r69, 4;
	add.s64 	%rd89, %rd3, %rd88;
	ld.global.f32 	%f116, [%rd89];
	div.rn.f32 	%f117, %f116, %f1;
	add.f32 	%f118, %f115, %f117;
	ld.global.u32 	%r70, [%rd83+12];
	mul.wide.s32 	%rd90, %r70, 4;
	add.s64 	%rd91, %rd3, %rd90;
	ld.global.f32 	%f119, [%rd91];
	div.rn.f32 	%f120, %f119, %f1;
	add.f32 	%f131, %f118, %f120;
	add.s32 	%r79, %r79, 4;
$L__BB0_16:
	setp.eq.s32 	%p16, %r7, 0;
	@%p16 bra 	$L__BB0_20;
	setp.eq.s32 	%p17, %r7, 1;
	mul.wide.u32 	%rd92, %r79, 4;
	add.s64 	%rd7, %rd1, %rd92;
	ld.global.u32 	%r71, [%rd7];
	mul.wide.s32 	%rd93, %r71, 4;
	add.s64 	%rd94, %rd3, %rd93;
	ld.global.f32 	%f121, [%rd94];
	div.rn.f32 	%f122, %f121, %f1;
	add.f32 	%f131, %f131, %f122;
	@%p17 bra 	$L__BB0_20;
	setp.eq.s32 	%p18, %r7, 2;
	ld.global.u32 	%r72, [%rd7+4];
	mul.wide.s32 	%rd95, %r72, 4;
	add.s64 	%rd96, %rd3, %rd95;
	ld.global.f32 	%f123, [%rd96];
	div.rn.f32 	%f124, %f123, %f1;
	add.f32 	%f131, %f131, %f124;
	@%p18 bra 	$L__BB0_20;
	ld.global.u32 	%r73, [%rd7+8];
	mul.wide.s32 	%rd97, %r73, 4;
	add.s64 	%rd98, %rd3, %rd97;
	ld.global.f32 	%f125, [%rd98];
	div.rn.f32 	%f126, %f125, %f1;
	add.f32 	%f131, %f131, %f126;
$L__BB0_20:
	fma.rn.f32 	%f127, %f23, %f131, %f2;
	mul.wide.s32 	%rd99, %r74, 4;
	add.s64 	%rd100, %rd2, %rd99;
	st.global.f32 	[%rd100], %f127;
	add.s32 	%r74, %r74, %r3;
	setp.lt.s32 	%p19, %r74, %r30;
	@%p19 bra 	$L__BB0_3;
	bra.uni 	$L__BB0_26;
$L__BB0_21:
	mul.wide.s32 	%rd14, %r74, 4;
	add.s64 	%rd15, %rd6, %rd14;
	ld.global.u32 	%r82, [%rd15];
	ld.global.u32 	%r26, [%rd15+4];
	setp.ge.s32 	%p3, %r82, %r26;
	mov.f32 	%f139, 0f00000000;
	@%p3 bra 	$L__BB0_25;
	mov.f32 	%f139, 0f00000000;
$L__BB0_23:
	setp.eq.s32 	%p4, %r82, %r26;
	@%p4 bra 	$L__BB0_25;
	mul.wide.s32 	%rd16, %r82, 4;
	add.s64 	%rd17, %rd5, %rd16;
	ld.global.u32 	%r35, [%rd17];
	mul.wide.s32 	%rd18, %r35, 4;
	add.s64 	%rd19, %rd4, %rd18;
	ld.global.u32 	%r36, [%rd19];
	add.s64 	%rd20, %rd3, %rd18;
	ld.global.f32 	%f28, [%rd20];
	cvt.rn.f32.s32 	%f29, %r36;
	div.rn.f32 	%f30, %f28, %f29;
	add.f32 	%f139, %f139, %f30;
	add.s32 	%r82, %r82, 1;
	setp.lt.s32 	%p5, %r82, %r26;
	@%p5 bra 	$L__BB0_23;
$L__BB0_25:
	fma.rn.f32 	%f31, %f23, %f139, %f2;
	add.s64 	%rd22, %rd2, %rd14;
	st.global.f32 	[%rd22], %f31;
	add.s32 	%r74, %r74, %r3;
	setp.lt.s32 	%p6, %r74, %r30;
	@%p6 bra 	$L__BB0_21;
$L__BB0_26:
	ret;

}


// ===== COMPILED SASS (sm_100) =====

	.target	sm_100

	.elftype	@"ET_EXEC"


//--------------------- .note.nv.tkinfo           --------------------------
	.section	.note.nv.tkinfo,"",@"SHT_NOTE"
	.sectionflags	@"SHF_NOTE_NV_TKINFO"
	.tkinfo
        /*0018*/ 	.word	0x00000002
        /*0030*/ 	.string	""
        /*0030*/ 	.string	"ptxas"
        /*0030*/ 	.string	"Cuda compilation tools, release 13.0, V13.0.88"
        /*0030*/ 	.string	"Build cuda_13.0.r13.0/compiler.36424714_0"
        /*0030*/ 	.string	"-arch sm_100 -m 64 "



//--------------------- .note.nv.cuinfo           --------------------------
	.section	.note.nv.cuinfo,"",@"SHT_NOTE"
	.sectionflags	@"SHF_NOTE_NV_CUINFO"
        /*0018*/ 	.short	0x0002
        /*001a*/ 	.short	0x0064
        /*001c*/ 	.short	0x0082
	.zero		2


//--------------------- .nv.info                  --------------------------
	.section	.nv.info,"",@"SHT_CUDA_INFO"
	.align	4


	//----- nvinfo : EIATTR_REGCOUNT
	.align		4
        /*0000*/ 	.byte	0x04, 0x2f
        /*0002*/ 	.short	(.L_1 - .L_0)
	.align		4
.L_0:
        /*0004*/ 	.word	index@(_Z14UpdatePagerankPKiS0_S0_S0_PKfPfifi)
        /*0008*/ 	.word	0x00000020


	//----- nvinfo : EIATTR_FRAME_SIZE
	.align		4
.L_1:
        /*000c*/ 	.byte	0x04, 0x11
        /*000e*/ 	.short	(.L_3 - .L_2)
	.align		4
.L_2:
        /*0010*/ 	.word	index@($__internal_0_$__cuda_sm3x_div_rn_noftz_f32_slowpath)
        /*0014*/ 	.word	0x00000000


	//----- nvinfo : EIATTR_FRAME_SIZE
	.align		4
.L_3:
        /*0018*/ 	.byte	0x04, 0x11
        /*001a*/ 	.short	(.L_5 - .L_4)
	.align		4
.L_4:
        /*001c*/ 	.word	index@(_Z14UpdatePagerankPKiS0_S0_S0_PKfPfifi)
        /*0020*/ 	.word	0x00000000


	//----- nvinfo : EIATTR_MIN_STACK_SIZE
	.align		4
.L_5:
        /*0024*/ 	.byte	0x04, 0x12
        /*0026*/ 	.short	(.L_7 - .L_6)
	.align		4
.L_6:
        /*0028*/ 	.word	index@(_Z14UpdatePagerankPKiS0_S0_S0_PKfPfifi)
        /*002c*/ 	.word	0x00000000
.L_7:


//--------------------- .nv.compat                --------------------------
	.section	.nv.compat,"",@"SHT_CUDA_COMPAT_INFO"
	.align	4
        /*0000*/ 	.byte	0x02, 0x09, 0x00, 0x00, 0x02, 0x02, 0x01, 0x00, 0x02, 0x05, 0x05, 0x00, 0x03, 0x07, 0x01, 0x01
        /*0010*/ 	.byte	0x02, 0x03, 0x00, 0x00, 0x02, 0x06, 0x01, 0x00, 0x04, 0x0b, 0x08, 0x00, 0x01, 0x00, 0x00, 0x00
        /*0020*/ 	.byte	0x00, 0x00, 0x00, 0x00


//--------------------- .nv.info._Z14UpdatePagerankPKiS0_S0_S0_PKfPfifi --------------------------
	.section	.nv.info._Z14UpdatePagerankPKiS0_S0_S0_PKfPfifi,"",@"SHT_CUDA_INFO"
	.sectionflags	@""
	.align	4


	//----- nvinfo : EIATTR_CUDA_API_VERSION
	.align		4
        /*0000*/ 	.byte	0x04, 0x37
        /*0002*/ 	.short	(.L_9 - .L_8)
.L_8:
        /*0004*/ 	.word	0x00000082


	//----- nvinfo : EIATTR_KPARAM_INFO
	.align		4
.L_9:
        /*0008*/ 	.byte	0x04, 0x17
        /*000a*/ 	.short	(.L_11 - .L_10)
.L_10:
        /*000c*/ 	.word	0x00000000
        /*0010*/ 	.short	0x0008
        /*0012*/ 	.short	0x0038
        /*0014*/ 	.byte	0x00, 0xf0, 0x11, 0x00


	//----- nvinfo : EIATTR_KPARAM_INFO
	.align		4
.L_11:
        /*0018*/ 	.byte	0x04, 0x17
        /*001a*/ 	.short	(.L_13 - .L_12)
.L_12:
        /*001c*/ 	.word	0x00000000
        /*0020*/ 	.short	0x0007
        /*0022*/ 	.short	0x0034
        /*0024*/ 	.byte	0x00, 0xf0, 0x11, 0x00


	//----- nvinfo : EIATTR_KPARAM_INFO
	.align		4
.L_13:
        /*0028*/ 	.byte	0x04, 0x17
        /*002a*/ 	.short	(.L_15 - .L_14)
.L_14:
        /*002c*/ 	.word	0x00000000
        /*0030*/ 	.short	0x0006
        /*0032*/ 	.short	0x0030
        /*0034*/ 	.byte	0x00, 0xf0, 0x11, 0x00


	//----- nvinfo : EIATTR_KPARAM_INFO
	.align		4
.L_15:
        /*0038*/ 	.byte	0x04, 0x17
        /*003a*/ 	.short	(.L_17 - .L_16)
.L_16:
        /*003c*/ 	.word	0x00000000
        /*0040*/ 	.short	0x0005
        /*0042*/ 	.short	0x0028
        /*0044*/ 	.byte	0x00, 0xf5, 0x21, 0x00


	//----- nvinfo : EIATTR_KPARAM_INFO
	.align		4
.L_17:
        /*0048*/ 	.byte	0x04, 0x17
        /*004a*/ 	.short	(.L_19 - .L_18)
.L_18:
        /*004c*/ 	.word	0x00000000
        /*0050*/ 	.short	0x0004
        /*0052*/ 	.short	0x0020
        /*0054*/ 	.byte	0x00, 0xf5, 0x21, 0x00


	//----- nvinfo : EIATTR_KPARAM_INFO
	.align		4
.L_19:
        /*0058*/ 	.byte	0x04, 0x17
        /*005a*/ 	.short	(.L_21 - .L_20)
.L_20:
        /*005c*/ 	.word	0x00000000
        /*0060*/ 	.short	0x0003
        /*0062*/ 	.short	0x0018
        /*0064*/ 	.byte	0x00, 0xf5, 0x21, 0x00


	//----- nvinfo : EIATTR_KPARAM_INFO
	.align		4
.L_21:
        /*0068*/ 	.byte	0x04, 0x17
        /*006a*/ 	.short	(.L_23 - .L_22)
.L_22:
        /*006c*/ 	.word	0x00000000
        /*0070*/ 	.short	0x0002
        /*0072*/ 	.short	0x0010
        /*0074*/ 	.byte	0x00, 0xf5, 0x21, 0x00


	//----- nvinfo : EIATTR_KPARAM_INFO
	.align		4
.L_23:
        /*0078*/ 	.byte	0x04, 0x17
        /*007a*/ 	.short	(.L_25 - .L_24)
.L_24:
        /*007c*/ 	.word	0x00000000
        /*0080*/ 	.short	0x0001
        /*0082*/ 	.short	0x0008
        /*0084*/ 	.byte	0x00, 0xf5, 0x21, 0x00


	//----- nvinfo : EIATTR_KPARAM_INFO
	.align		4
.L_25:
        /*0088*/ 	.byte	0x04, 0x17
        /*008a*/ 	.short	(.L_27 - .L_26)
.L_26:
        /*008c*/ 	.word	0x00000000
        /*0090*/ 	.short	0x0000
        /*0092*/ 	.short	0x0000
        /*0094*/ 	.byte	0x00, 0xf5, 0x21, 0x00


	//----- nvinfo : EIATTR_SPARSE_MMA_MASK
	.align		4
.L_27:
        /*0098*/ 	.byte	0x03, 0x50
        /*009a*/ 	.short	0x0000


	//----- nvinfo : EIATTR_MAXREG_COUNT
	.align		4
        /*009c*/ 	.byte	0x03, 0x1b
        /*009e*/ 	.short	0x00ff


	//----- nvinfo : EIATTR_MERCURY_ISA_VERSION
	.align		4
        /*00a0*/ 	.byte	0x03, 0x5f
        /*00a2*/ 	.short	0x0101


	//----- nvinfo : EIATTR_VRC_CTA_INIT_COUNT
	.align		4
        /*00a4*/ 	.byte	0x02, 0x4a
	.zero		1
	.zero		1


	//----- nvinfo : EIATTR_EXIT_INSTR_OFFSETS
	.align		4
        /*00a8*/ 	.byte	0x04, 0x1c
        /*00aa*/ 	.short	(.L_29 - .L_28)


	//   ....[0]....
.L_28:
        /*00ac*/ 	.word	0x00000070


	//   ....[1]....
        /*00b0*/ 	.word	0x000004d0


	//   ....[2]....
        /*00b4*/ 	.word	0x00002a10


	//----- nvinfo : EIATTR_CRS_STACK_SIZE
	.align		4
.L_29:
        /*00b8*/ 	.byte	0x04, 0x1e
        /*00ba*/ 	.short	(.L_31 - .L_30)
.L_30:
        /*00bc*/ 	.word	0x00000000


	//----- nvinfo : EIATTR_CBANK_PARAM_SIZE
	.align		4
.L_31:
        /*00c0*/ 	.byte	0x03, 0x19
        /*00c2*/ 	.short	0x003c


	//----- nvinfo : EIATTR_PARAM_CBANK
	.align		4
        /*00c4*/ 	.byte	0x04, 0x0a
        /*00c6*/ 	.short	(.L_33 - .L_32)
	.align		4
.L_32:
        /*00c8*/ 	.word	index@(.nv.constant0._Z14UpdatePagerankPKiS0_S0_S0_PKfPfifi)
        /*00cc*/ 	.short	0x0380
        /*00ce*/ 	.short	0x003c


	//----- nvinfo : EIATTR_SW_WAR
	.align		4
.L_33:
        /*00d0*/ 	.byte	0x04, 0x36
        /*00d2*/ 	.short	(.L_35 - .L_34)
.L_34:
        /*00d4*/ 	.word	0x00000008
.L_35:


//--------------------- .nv.callgraph             --------------------------
	.section	.nv.callgraph,"",@"SHT_CUDA_CALLGRAPH"
	.align	4
	.sectionentsize	8
	.align		4
        /*0000*/ 	.word	0x00000000
	.align		4
        /*0004*/ 	.word	0xffffffff
	.align		4
        /*0008*/ 	.word	0x00000000
	.align		4
        /*000c*/ 	.word	0xfffffffe
	.align		4
        /*0010*/ 	.word	0x00000000
	.align		4
        /*0014*/ 	.word	0xfffffffd
	.align		4
        /*0018*/ 	.word	0x00000000
	.align		4
        /*001c*/ 	.word	0xfffffffc


//--------------------- .text._Z14UpdatePagerankPKiS0_S0_S0_PKfPfifi --------------------------
	.section	.text._Z14UpdatePagerankPKiS0_S0_S0_PKfPfifi,"ax",@progbits
	.align	128
        .global         _Z14UpdatePagerankPKiS0_S0_S0_PKfPfifi
        .type           _Z14UpdatePagerankPKiS0_S0_S0_PKfPfifi,@function
        .size           _Z14UpdatePagerankPKiS0_S0_S0_PKfPfifi,(.L_x_62 - _Z14UpdatePagerankPKiS0_S0_S0_PKfPfifi)
        .other          _Z14UpdatePagerankPKiS0_S0_S0_PKfPfifi,@"STO_CUDA_ENTRY STV_DEFAULT"
_Z14UpdatePagerankPKiS0_S0_S0_PKfPfifi:
.text._Z14UpdatePagerankPKiS0_S0_S0_PKfPfifi:
[----:B------:R-:W-:Y:S01]  /*0000*/  LDC R1, c[0x0][0x37c] ;  /* 0x0000df00ff017b82 */ /* 0x000fe20000000800 */
[----:B------:R-:W0:Y:S07]  /*0010*/  S2R R8, SR_TID.X ;  /* 0x0000000000087919 */ /* 0x000e2e0000002100 */
[----:B------:R-:W0:Y:S01]  /*0020*/  S2UR UR4, SR_CTAID.X ;  /* 0x00000000000479c3 */ /* 0x000e220000002500 */
[----:B------:R-:W1:Y:S07]  /*0030*/  LDCU UR5, c[0x0][0x3b0] ;  /* 0x00007600ff0577ac */ /* 0x000e6e0008000800 */
[----:B------:R-:W0:Y:S02]  /*0040*/  LDC R7, c[0x0][0x360] ;  /* 0x0000d800ff077b82 */ /* 0x000e240000000800 */
[----:B0-----:R-:W-:-:S05]  /*0050*/  IMAD R8, R7, UR4, R8 ;  /* 0x0000000407087c24 */ /* 0x001fca000f8e0208 */
[----:B-1----:R-:W-:-:S13]  /*0060*/  ISETP.GE.AND P0, PT, R8, UR5, PT ;  /* 0x0000000508007c0c */ /* 0x002fda000bf06270 */
[----:B------:R-:W-:Y:S05]  /*0070*/  @P0 EXIT ;  /* 0x000000000000094d */ /* 0x000fea0003800000 */
[----:B------:R-:W0:Y:S01]  /*0080*/  LDC R27, c[0x0][0x3b4] ;  /* 0x0000ed00ff1b7b82 */ /* 0x000e220000000800 */
[----:B------:R-:W-:Y:S01]  /*0090*/  I2FP.F32.S32 R10, UR5 ;  /* 0x00000005000a7c45 */ /* 0x000fe20008201400 */
[----:B------:R-:W1:Y:S03]  /*00a0*/  LDCU UR4, c[0x0][0x3b8] ;  /* 0x00007700ff0477ac */ /* 0x000e660008000800 */
[----:B------:R-:W2:Y:S01]  /*00b0*/  MUFU.RCP R3, R10 ;  /* 0x0000000a00037308 */ /* 0x000ea20000001000 */
[----:B-1----:R-:W-:Y:S01]  /*00c0*/  UISETP.GT.AND UP0, UPT, UR4, URZ, UPT ;  /* 0x000000ff0400728c */ /* 0x002fe2000bf04270 */
[----:B--2---:R-:W-:Y:S01]  /*00d0*/  FFMA R0, -R10, R3, 1 ;  /* 0x3f8000000a007423 */ /* 0x004fe20000000103 */
[----:B0-----:R-:W-:-:S03]  /*00e0*/  FADD R27, -R27, 1 ;  /* 0x3f8000001b1b7421 */ /* 0x001fc60000000100 */
[----:B------:R-:W-:Y:S02]  /*00f0*/  FFMA R0, R3, R0, R3 ;  /* 0x0000000003007223 */ /* 0x000fe40000000003 */
[----:B------:R-:W0:Y:S02]  /*0100*/  FCHK P0, R27, R10 ;  /* 0x0000000a1b007302 */ /* 0x000e240000000000 */
[----:B------:R-:W-:-:S04]  /*0110*/  FFMA R9, R27, R0, RZ ;  /* 0x000000001b097223 */ /* 0x000fc800000000ff */
[----:B------:R-:W-:-:S04]  /*0120*/  FFMA R2, -R10, R9, R27 ;  /* 0x000000090a027223 */ /* 0x000fc8000000011b */
[----:B------:R-:W-:Y:S01]  /*0130*/  FFMA R9, R0, R2, R9 ;  /* 0x0000000200097223 */ /* 0x000fe20000000009 */
[----:B0-----:R-:W-:Y:S06]  /*0140*/  @!P0 BRA `(.L_x_0) ;  /* 0x0000000000108947 */ /* 0x001fec0003800000 */
[----:B------:R-:W-:Y:S02]  /*0150*/  MOV R22, R10 ;  /* 0x0000000a00167202 */ /* 0x000fe40000000f00 */
[----:B------:R-:W-:-:S07]  /*0160*/  MOV R12, 0x180 ;  /* 0x00000180000c7802 */ /* 0x000fce0000000f00 */
[----:B------:R-:W-:Y:S05]  /*0170*/  CALL.REL.NOINC `($__internal_0_$__cuda_sm3x_div_rn_noftz_f32_slowpath) ;  /* 0x0000002800287944 */ /* 0x000fea0003c00000 */
[----:B------:R-:W-:-:S07]  /*0180*/  MOV R9, R0 ;  /* 0x0000000000097202 */ /* 0x000fce0000000f00 */
.L_x_0:
[----:B------:R-:W0:Y:S01]  /*0190*/  LDCU UR4, c[0x0][0x370] ;  /* 0x00006e00ff0477ac */ /* 0x000e220008000800 */
[----:B------:R-:W1:Y:S01]  /*01a0*/  LDCU.64 UR6, c[0x0][0x358] ;  /* 0x00006b00ff0677ac */ /* 0x000e620008000a00 */
[----:B0-----:R-:W-:Y:S01]  /*01b0*/  IMAD R7, R7, UR4, RZ ;  /* 0x0000000407077c24 */ /* 0x001fe2000f8e02ff */
[----:B-1----:R-:W-:Y:S06]  /*01c0*/  BRA.U UP0, `(.L_x_1) ;  /* 0x0000000100c47547 */ /* 0x002fec000b800000 */
.L_x_7:
[----:B0-----:R-:W0:Y:S01]  /*01d0*/  LDC.64 R10, c[0x0][0x380] ;  /* 0x0000e000ff0a7b82 */ /* 0x001e220000000a00 */
[----:B-1----:R-:W1:Y:S01]  /*01e0*/  LDCU UR4, c[0x0][0x3b0] ;  /* 0x00007600ff0477ac */ /* 0x002e620008000800 */
[----:B0-----:R-:W-:-:S05]  /*01f0*/  IMAD.WIDE R10, R8, 0x4, R10 ;  /* 0x00000004080a7825 */ /* 0x001fca00078e020a */
[----:B--23--:R-:W2:Y:S04]  /*0200*/  LDG.E R5, desc[UR6][R10.64] ;  /* 0x000000060a057981 */ /* 0x00cea8000c1e1900 */
[----:B------:R-:W2:Y:S01]  /*0210*/  LDG.E R2, desc[UR6][R10.64+0x4] ;  /* 0x000004060a027981 */ /* 0x000ea2000c1e1900 */
[-C--:B------:R-:W-:Y:S01]  /*0220*/  MOV R3, R8.reuse ;  /* 0x0000000800037202 */ /* 0x080fe20000000f00 */
[----:B------:R-:W-:Y:S01]  /*0230*/  BSSY.RECONVERGENT B0, `(.L_x_2) ;  /* 0x0000023000007945 */ /* 0x000fe20003800200 */
[----:B------:R-:W-:Y:S01]  /*0240*/  IADD3 R8, PT, PT, R7, R8, RZ ;  /* 0x0000000807087210 */ /* 0x000fe20007ffe0ff */
[----:B------:R-:W-:-:S03]  /*0250*/  HFMA2 R4, -RZ, RZ, 0, 0 ;  /* 0x00000000ff047431 */ /* 0x000fc600000001ff */
[----:B-1----:R-:W-:Y:S02]  /*0260*/  ISETP.GE.AND P2, PT, R8, UR4, PT ;  /* 0x0000000408007c0c */ /* 0x002fe4000bf46270 */
[----:B--2---:R-:W-:-:S13]  /*0270*/  ISETP.GE.AND P0, PT, R5, R2, PT ;  /* 0x000000020500720c */ /* 0x004fda0003f06270 */
[----:B------:R-:W-:Y:S05]  /*0280*/  @P0 BRA `(.L_x_3) ;  /* 0x0000000000740947 */ /* 0x000fea0003800000 */
[----:B------:R-:W0:Y:S01]  /*0290*/  LDC.64 R14, c[0x0][0x3a0] ;  /* 0x0000e800ff0e7b82 */ /* 0x000e220000000a00 */
[----:B------:R-:W-:-:S07]  /*02a0*/  MOV R4, RZ ;  /* 0x000000ff00047202 */ /* 0x000fce0000000f00 */
[----:B------:R-:W1:Y:S08]  /*02b0*/  LDC.64 R18, c[0x0][0x398] ;  /* 0x0000e600ff127b82 */ /* 0x000e700000000a00 */
[----:B------:R-:W2:Y:S02]  /*02c0*/  LDC.64 R16, c[0x0][0x388] ;  /* 0x0000e200ff107b82 */ /* 0x000ea40000000a00 */
.L_x_6:
[----:B------:R-:W-:-:S13]  /*02d0*/  ISETP.NE.AND P0, PT, R5, R2, PT ;  /* 0x000000020500720c */ /* 0x000fda0003f05270 */
[----:B------:R-:W-:Y:S05]  /*02e0*/  @!P0 BRA `(.L_x_3) ;  /* 0x00000000005c8947 */ /* 0x000fea0003800000 */
[----:B-1----:R-:W-:-:S06]  /*02f0*/  IMAD.WIDE R10, R5, 0x4, R18 ;  /* 0x00000004050a7825 */ /* 0x002fcc00078e0212 */
[----:B------:R-:W2:Y:S02]  /*0300*/  LDG.E R11, desc[UR6][R10.64] ;  /* 0x000000060a0b7981 */ /* 0x000ea4000c1e1900 */
[----:B--2---:R-:W-:-:S06]  /*0310*/  IMAD.WIDE R12, R11, 0x4, R16 ;  /* 0x000000040b0c7825 */ /* 0x004fcc00078e0210 */
[----:B------:R-:W2:Y:S01]  /*0320*/  LDG.E R12, desc[UR6][R12.64] ;  /* 0x000000060c0c7981 */ /* 0x000ea2000c1e1900 */
[----:B0-----:R-:W-:-:S05]  /*0330*/  IMAD.WIDE R20, R11, 0x4, R14 ;  /* 0x000000040b147825 */ /* 0x001fca00078e020e */
[----:B------:R-:W3:Y:S01]  /*0340*/  LDG.E R27, desc[UR6][R20.64] ;  /* 0x00000006141b7981 */ /* 0x000ee2000c1e1900 */
[----:B------:R-:W-:Y:S01]  /*0350*/  BSSY.RECONVERGENT B1, `(.L_x_4) ;  /* 0x000000c000017945 */ /* 0x000fe20003800200 */
[----:B--2---:R-:W-:-:S04]  /*0360*/  I2FP.F32.S32 R22, R12 ;  /* 0x0000000c00167245 */ /* 0x004fc80000201400 */
[----:B------:R-:W0:Y:S08]  /*0370*/  MUFU.RCP R0, R22 ;  /* 0x0000001600007308 */ /* 0x000e300000001000 */
[----:B---3--:R-:W1:Y:S01]  /*0380*/  FCHK P0, R27, R22 ;  /* 0x000000161b007302 */ /* 0x008e620000000000 */
[----:B0-----:R-:W-:-:S04]  /*0390*/  FFMA R23, -R22, R0, 1 ;  /* 0x3f80000016177423 */ /* 0x001fc80000000100 */
[----:B------:R-:W-:-:S04]  /*03a0*/  FFMA R0, R0, R23, R0 ;  /* 0x0000001700007223 */ /* 0x000fc80000000000 */
[----:B------:R-:W-:-:S04]  /*03b0*/  FFMA R23, R27, R0, RZ ;  /* 0x000000001b177223 */ /* 0x000fc800000000ff */
[----:B------:R-:W-:-:S04]  /*03c0*/  FFMA R6, -R22, R23, R27 ;  /* 0x0000001716067223 */ /* 0x000fc8000000011b */
[----:B------:R-:W-:Y:S01]  /*03d0*/  FFMA R0, R0, R6, R23 ;  /* 0x0000000600007223 */ /* 0x000fe20000000017 */
[----:B-1----:R-:W-:Y:S06]  /*03e0*/  @!P0 BRA `(.L_x_5) ;  /* 0x0000000000088947 */ /* 0x002fec0003800000 */
[----:B------:R-:W-:-:S07]  /*03f0*/  MOV R12, 0x410 ;  /* 0x00000410000c7802 */ /* 0x000fce0000000f00 */
[----:B------:R-:W-:Y:S05]  /*0400*/  CALL.REL.NOINC `($__internal_0_$__cuda_sm3x_div_rn_noftz_f32_slowpath) ;  /* 0x0000002400847944 */ /* 0x000fea0003c00000 */
.L_x_5:
[----:B------:R-:W-:Y:S05]  /*0410*/  BSYNC.RECONVERGENT B1 ;  /* 0x0000000000017941 */ /* 0x000fea0003800200 */
.L_x_4:
[----:B------:R-:W-:Y:S01]  /*0420*/  IADD3 R5, PT, PT, R5, 0x1, RZ ;  /* 0x0000000105057810 */ /* 0x000fe20007ffe0ff */
[----:B------:R-:W-:-:S03]  /*0430*/  FADD R4, R4, R0 ;  /* 0x0000000004047221 */ /* 0x000fc60000000000 */
[----:B------:R-:W-:-:S13]  /*0440*/  ISETP.GE.AND P0, PT, R5, R2, PT ;  /* 0x000000020500720c */ /* 0x000fda0003f06270 */
[----:B------:R-:W-:Y:S05]  /*0450*/  @!P0 BRA `(.L_x_6) ;  /* 0xfffffffc009c8947 */ /* 0x000fea000383ffff */
.L_x_3:
[----:B------:R-:W-:Y:S05]  /*0460*/  BSYNC.RECONVERGENT B0 ;  /* 0x0000000000007941 */ /* 0x000fea0003800200 */
.L_x_2:
[----:B------:R-:W3:Y:S01]  /*0470*/  LDC.64 R10, c[0x0][0x3a8] ;  /* 0x0000ea00ff0a7b82 */ /* 0x000ee20000000a00 */
[----:B------:R-:W4:Y:S02]  /*0480*/  LDCU UR4, c[0x0][0x3b4] ;  /* 0x00007680ff0477ac */ /* 0x000f240008000800 */
[----:B----4-:R-:W-:Y:S01]  /*0490*/  FFMA R5, R4, UR4, R9 ;  /* 0x0000000404057c23 */ /* 0x010fe20008000009 */
[----:B---3--:R-:W-:-:S05]  /*04a0*/  IMAD.WIDE R2, R3, 0x4, R10 ;  /* 0x0000000403027825 */ /* 0x008fca00078e020a */
[----:B------:R3:W-:Y:S01]  /*04b0*/  STG.E desc[UR6][R2.64], R5 ;  /* 0x0000000502007986 */ /* 0x0007e2000c101906 */
[----:B------:R-:W-:Y:S05]  /*04c0*/  @!P2 BRA `(.L_x_7) ;  /* 0xfffffffc0040a947 */ /* 0x000fea000383ffff */
[----:B------:R-:W-:Y:S05]  /*04d0*/  EXIT ;  /* 0x000000000000794d */ /* 0x000fea0003800000 */
.L_x_1:
[----:B------:R-:W0:Y:S02]  /*04e0*/  LDC R3, c[0x0][0x3b8] ;  /* 0x0000ee00ff037b82 */ /* 0x000e240000000800 */
[C---:B0-----:R-:W-:Y:S02]  /*04f0*/  LOP3.LUT R6, R3.reuse, 0xf, RZ, 0xc0, !PT ;  /* 0x0000000f03067812 */ /* 0x041fe400078ec0ff */
[C---:B------:R-:W-:Y:S02]  /*0500*/  LOP3.LUT R4, R3.reuse, 0x7, RZ, 0xc0, !PT ;  /* 0x0000000703047812 */ /* 0x040fe400078ec0ff */
[C---:B------:R-:W-:Y:S02]  /*0510*/  LOP3.LUT R5, R3.reuse, 0x7ffffff0, RZ, 0xc0, !PT ;  /* 0x7ffffff003057812 */ /* 0x040fe400078ec0ff */
[----:B------:R-:W-:-:S07]  /*0520*/  LOP3.LUT R3, R3, 0x3, RZ, 0xc0, !PT ;  /* 0x0000000303037812 */ /* 0x000fce00078ec0ff */
.L_x_49:
[----:B0-----:R-:W0:Y:S02]  /*0530*/  LDC.64 R12, c[0x0][0x380] ;  /* 0x0000e000ff0c7b82 */ /* 0x001e240000000a00 */
[----:B0-----:R-:W-:-:S05]  /*0540*/  IMAD.WIDE R12, R8, 0x4, R12 ;  /* 0x00000004080c7825 */ /* 0x001fca00078e020c */
[----:B--2---:R-:W2:Y:S04]  /*0550*/  LDG.E R15, desc[UR6][R12.64] ;  /* 0x000000060c0f7981 */ /* 0x004ea8000c1e1900 */
[----:B------:R-:W2:Y:S01]  /*0560*/  LDG.E R2, desc[UR6][R12.64+0x4] ;  /* 0x000004060c027981 */ /* 0x000ea2000c1e1900 */
[----:B------:R-:W-:Y:S01]  /*0570*/  BSSY.RECONVERGENT B0, `(.L_x_8) ;  /* 0x0000024000007945 */ /* 0x000fe20003800200 */
[----:B------:R-:W-:Y:S02]  /*0580*/  MOV R26, RZ ;  /* 0x000000ff001a7202 */ /* 0x000fe40000000f00 */
[----:B--2---:R-:W-:-:S13]  /*0590*/  ISETP.GE.AND P0, PT, R15, R2, PT ;  /* 0x000000020f00720c */ /* 0x004fda0003f06270 */
[----:B-1----:R-:W-:Y:S05]  /*05a0*/  @P0 BRA `(.L_x_9) ;  /* 0x0000000000800947 */ /* 0x002fea0003800000 */
[----:B------:R-:W0:Y:S01]  /*05b0*/  LDC.64 R16, c[0x0][0x3a0] ;  /* 0x0000e800ff107b82 */ /* 0x000e220000000a00 */
[----:B------:R-:W-:Y:S01]  /*05c0*/  HFMA2 R26, -RZ, RZ, 0, 0 ;  /* 0x00000000ff1a7431 */ /* 0x000fe200000001ff */
[----:B------:R-:W-:-:S06]  /*05d0*/  IADD3 R14, PT, PT, -R2, R15, RZ ;  /* 0x0000000f020e7210 */ /* 0x000fcc0007ffe1ff */
[----:B------:R-:W1:Y:S08]  /*05e0*/  LDC.64 R28, c[0x0][0x398] ;  /* 0x0000e600ff1c7b82 */ /* 0x000e700000000a00 */
[----:B------:R-:W2:Y:S02]  /*05f0*/  LDC.64 R18, c[0x0][0x388] ;  /* 0x0000e200ff127b82 */ /* 0x000ea40000000a00 */
.L_x_12:
[----:B------:R-:W-:-:S13]  /*0600*/  ISETP.NE.AND P0, PT, R14, RZ, PT ;  /* 0x000000ff0e00720c */ /* 0x000fda0003f05270 */
        /* <DEDUP_REMOVED lines=17> */
[----:B------:R-:W-:Y:S02]  /*0720*/  MOV R22, R24 ;  /* 0x0000001800167202 */ /* 0x000fe40000000f00 */
[----:B------:R-:W-:-:S07]  /*0730*/  MOV R12, 0x750 ;  /* 0x00000750000c7802 */ /* 0x000fce0000000f00 */
[----:B------:R-:W-:Y:S05]  /*0740*/  CALL.REL.NOINC `($__internal_0_$__cuda_sm3x_div_rn_noftz_f32_slowpath) ;  /* 0x0000002000b47944 */ /* 0x000fea0003c00000 */
.L_x_11:
[----:B------:R-:W-:Y:S05]  /*0750*/  BSYNC.RECONVERGENT B1 ;  /* 0x0000000000017941 */ /* 0x000fea0003800200 */
.L_x_10:
[----:B------:R-:W-:Y:S01]  /*0760*/  IADD3 R15, PT, PT, R15, 0x1, RZ ;  /* 0x000000010f0f7810 */ /* 0x000fe20007ffe0ff */
[----:B------:R-:W-:Y:S01]  /*0770*/  FADD R26, R26, R0 ;  /* 0x000000001a1a7221 */ /* 0x000fe20000000000 */
[----:B------:R-:W-:Y:S02]  /*0780*/  IADD3 R14, PT, PT, R14, 0x1, RZ ;  /* 0x000000010e0e7810 */ /* 0x000fe40007ffe0ff */
[----:B------:R-:W-:-:S13]  /*0790*/  ISETP.GE.AND P0, PT, R15, R2, PT ;  /* 0x000000020f00720c */ /* 0x000fda0003f06270 */
[----:B------:R-:W-:Y:S05]  /*07a0*/  @!P0 BRA `(.L_x_12) ;  /* 0xfffffffc00948947 */ /* 0x000fea000383ffff */
.L_x_9:
[----:B------:R-:W-:Y:S05]  /*07b0*/  BSYNC.RECONVERGENT B0 ;  /* 0x0000000000007941 */ /* 0x000fea0003800200 */
.L_x_8:
[----:B------:R-:W3:Y:S01]  /*07c0*/  LDCU UR4, c[0x0][0x3b8] ;  /* 0x00007700ff0477ac */ /* 0x000ee20008000800 */
[----:B------:R-:W-:Y:S01]  /*07d0*/  HFMA2 R2, -RZ, RZ, 0, 0 ;  /* 0x00000000ff027431 */ /* 0x000fe200000001ff */
[----:B---3--:R-:W-:-:S09]  /*07e0*/  UISETP.GE.U32.AND UP0, UPT, UR4, 0x10, UPT ;  /* 0x000000100400788c */ /* 0x008fd2000bf06070 */
[----:B------:R-:W-:Y:S05]  /*07f0*/  BRA.U !UP0, `(.L_x_13) ;  /* 0x00000011081c7547 */ /* 0x000fea000b800000 */
[----:B--2---:R-:W2:Y:S01]  /*0800*/  LDC.64 R18, c[0x0][0x3a0] ;  /* 0x0000e800ff127b82 */ /* 0x004ea20000000a00 */
[----:B------:R-:W-:-:S07]  /*0810*/  MOV R2, RZ ;  /* 0x000000ff00027202 */ /* 0x000fce0000000f00 */
[----:B0-----:R-:W0:Y:S02]  /*0820*/  LDC.64 R16, c[0x0][0x390] ;  /* 0x0000e400ff107b82 */ /* 0x001e240000000a00 */
.L_x_30:
[----:B0-----:R-:W-:-:S05]  /*0830*/  IMAD.WIDE.U32 R14, R2, 0x4, R16 ;  /* 0x00000004020e7825 */ /* 0x001fca00078e0010 */
[----:B------:R-:W2:Y:S01]  /*0840*/  LDG.E R13, desc[UR6][R14.64] ;  /* 0x000000060e0d7981 */ /* 0x000ea2000c1e1900 */
[----:B------:R-:W0:Y:S01]  /*0850*/  MUFU.RCP R11, R10 ;  /* 0x0000000a000b7308 */ /* 0x000e220000001000 */
[----:B--2---:R-:W-:-:S05]  /*0860*/  IMAD.WIDE R12, R13, 0x4, R18 ;  /* 0x000000040d0c7825 */ /* 0x004fca00078e0212 */
[----:B------:R-:W2:Y:S01]  /*0870*/  LDG.E R27, desc[UR6][R12.64] ;  /* 0x000000060c1b7981 */ /* 0x000ea2000c1e1900 */
[----:B0-----:R-:W-:Y:S01]  /*0880*/  FFMA R0, -R10, R11, 1 ;  /* 0x3f8000000a007423 */ /* 0x001fe2000000010b */
[----:B------:R-:W-:-:S03]  /*0890*/  IADD3 R2, PT, PT, R2, 0x10, RZ ;  /* 0x0000001002027810 */ /* 0x000fc60007ffe0ff */
[----:B------:R-:W-:Y:S01]  /*08a0*/  FFMA R0, R11, R0, R11 ;  /* 0x000000000b007223 */ /* 0x000fe2000000000b */
[----:B------:R-:W-:Y:S01]  /*08b0*/  ISETP.NE.AND P2, PT, R2, R5, PT ;  /* 0x000000050200720c */ /* 0x000fe20003f45270 */
[----:B--2---:R-:W0:Y:S02]  /*08c0*/  FCHK P0, R27, R10 ;  /* 0x0000000a1b007302 */ /* 0x004e240000000000 */
[----:B------:R-:W-:-:S04]  /*08d0*/  FFMA R11, R0, R27, RZ ;  /* 0x0000001b000b7223 */ /* 0x000fc800000000ff */
[----:B------:R-:W-:-:S04]  /*08e0*/  FFMA R20, -R10, R11, R27 ;  /* 0x0000000b0a147223 */ /* 0x000fc8000000011b */
[----:B------:R-:W-:Y:S01]  /*08f0*/  FFMA R25, R0, R20, R11 ;  /* 0x0000001400197223 */ /* 0x000fe2000000000b */
[----:B0-----:R-:W-:Y:S06]  /*0900*/  @!P0 BRA `(.L_x_14) ;  /* 0x0000000000108947 */ /* 0x001fec0003800000 */
[----:B------:R-:W-:Y:S02]  /*0910*/  MOV R22, R10 ;  /* 0x0000000a00167202 */ /* 0x000fe40000000f00 */
[----:B------:R-:W-:-:S07]  /*0920*/  MOV R12, 0x940 ;  /* 0x00000940000c7802 */ /* 0x000fce0000000f00 */
[----:B-1----:R-:W-:Y:S05]  /*0930*/  CALL.REL.NOINC `($__internal_0_$__cuda_sm3x_div_rn_noftz_f32_slowpath) ;  /* 0x0000002000387944 */ /* 0x002fea0003c00000 */
[----:B------:R-:W-:-:S07]  /*0940*/  MOV R25, R0 ;  /* 0x0000000000197202 */ /* 0x000fce0000000f00 */
.L_x_14:
[----:B------:R-:W2:Y:S01]  /*0950*/  LDG.E R13, desc[UR6][R14.64+0x4] ;  /* 0x000004060e0d7981 */ /* 0x000ea2000c1e1900 */
[----:B------:R-:W0:Y:S01]  /*0960*/  MUFU.RCP R11, R10 ;  /* 0x0000000a000b7308 */ /* 0x000e220000001000 */
[----:B--2---:R-:W-:-:S05]  /*0970*/  IMAD.WIDE R12, R13, 0x4, R18 ;  /* 0x000000040d0c7825 */ /* 0x004fca00078e0212 */
[----:B------:R-:W2:Y:S01]  /*0980*/  LDG.E R27, desc[UR6][R12.64] ;  /* 0x000000060c1b7981 */ /* 0x000ea2000c1e1900 */
[----:B0-----:R-:W-:Y:S01]  /*0990*/  FFMA R0, -R10, R11, 1 ;  /* 0x3f8000000a007423 */ /* 0x001fe2000000010b */
[----:B------:R-:W-:-:S03]  /*09a0*/  FADD R25, R25, R26 ;  /* 0x0000001a19197221 */ /* 0x000fc60000000000 */
[----:B------:R-:W-:Y:S01]  /*09b0*/  FFMA R0, R11, R0, R11 ;  /* 0x000000000b007223 */ /* 0x000fe2000000000b */
[----:B--2---:R-:W0:Y:S03]  /*09c0*/  FCHK P0, R27, R10 ;  /* 0x0000000a1b007302 */ /* 0x004e260000000000 */
        /* <DEDUP_REMOVED lines=8> */
.L_x_15:
        /* <DEDUP_REMOVED lines=16> */
.L_x_16:
        /* <DEDUP_REMOVED lines=16> */
.L_x_17:
        /* <DEDUP_REMOVED lines=16> */
.L_x_18:
        /* <DEDUP_REMOVED lines=16> */
.L_x_19:
        /* <DEDUP_REMOVED lines=16> */
.L_x_20:
        /* <DEDUP_REMOVED lines=16> */
.L_x_21:
        /* <DEDUP_REMOVED lines=16> */
.L_x_22:
        /* <DEDUP_REMOVED lines=16> */
.L_x_23:
        /* <DEDUP_REMOVED lines=16> */
.L_x_24:
        /* <DEDUP_REMOVED lines=16> */
.L_x_25:
        /* <DEDUP_REMOVED lines=16> */
.L_x_26:
        /* <DEDUP_REMOVED lines=16> */
.L_x_27:
        /* <DEDUP_REMOVED lines=16> */
.L_x_28:
        /* <DEDUP_REMOVED lines=15> */
.L_x_29:
[----:B------:R-:W-:Y:S01]  /*1840*/  FADD R26, R25, R0 ;  /* 0x00000000191a7221 */ /* 0x000fe20000000000 */
[----:B------:R-:W-:Y:S06]  /*1850*/  @P2 BRA `(.L_x_30) ;  /* 0xffffffec00f42947 */ /* 0x000fec000383ffff */
[----:B------:R-:W-:-:S07]  /*1860*/  MOV R2, R5 ;  /* 0x0000000500027202 */ /* 0x000fce0000000f00 */
.L_x_13:
[----:B------:R-:W-:-:S13]  /*1870*/  ISETP.NE.AND P0, PT, R6, RZ, PT ;  /* 0x000000ff0600720c */ /* 0x000fda0003f05270 */
[----:B------:R-:W-:Y:S05]  /*1880*/  @!P0 BRA `(.L_x_31) ;  /* 0x0000001000408947 */ /* 0x000fea0003800000 */
[----:B------:R-:W-:-:S04]  /*1890*/  IADD3 R0, PT, PT, R6, -0x1, RZ ;  /* 0xffffffff06007810 */ /* 0x000fc80007ffe0ff */
[----:B------:R-:W-:-:S13]  /*18a0*/  ISETP.GE.U32.AND P0, PT, R0, 0x7, PT ;  /* 0x000000070000780c */ /* 0x000fda0003f06070 */
[----:B------:R-:W-:Y:S05]  /*18b0*/  @!P0 BRA `(.L_x_32) ;  /* 0x0000000800288947 */ /* 0x000fea0003800000 */
[----:B0-----:R-:W0:Y:S08]  /*18c0*/  LDC.64 R16, c[0x0][0x390] ;  /* 0x0000e400ff107b82 */ /* 0x001e300000000a00 */
[----:B------:R-:W3:Y:S01]  /*18d0*/  LDC.64 R12, c[0x0][0x3a0] ;  /* 0x0000e800ff0c7b82 */ /* 0x000ee20000000a00 */
[----:B0-----:R-:W-:-:S05]  /*18e0*/  IMAD.WIDE.U32 R16, R2, 0x4, R16 ;  /* 0x0000000402107825 */ /* 0x001fca00078e0010 */
[----:B------:R-:W3:Y:S02]  /*18f0*/  LDG.E R11, desc[UR6][R16.64] ;  /* 0x00000006100b7981 */ /* 0x000ee4000c1e1900 */
[----:B---3--:R-:W-:-:S05]  /*1900*/  IMAD.WIDE R12, R11, 0x4, R12 ;  /* 0x000000040b0c7825 */ /* 0x008fca00078e020c */
[----:B------:R-:W3:Y:S01]  /*1910*/  LDG.E R27, desc[UR6][R12.64] ;  /* 0x000000060c1b7981 */ /* 0x000ee2000c1e1900 */
[----:B------:R-:W0:Y:S02]  /*1920*/  MUFU.RCP R11, R10 ;  /* 0x0000000a000b7308 */ /* 0x000e240000001000 */
[----:B0-----:R-:W-:-:S04]  /*1930*/  FFMA R0, -R10, R11, 1 ;  /* 0x3f8000000a007423 */ /* 0x001fc8000000010b */
[----:B------:R-:W-:Y:S02]  /*1940*/  FFMA R0, R11, R0, R11 ;  /* 0x000000000b007223 */ /* 0x000fe4000000000b */
[----:B---3--:R-:W0:Y:S02]  /*1950*/  FCHK P0, R27, R10 ;  /* 0x0000000a1b007302 */ /* 0x008e240000000000 */
[----:B------:R-:W-:-:S04]  /*1960*/  FFMA R11, R0, R27, RZ ;  /* 0x0000001b000b7223 */ /* 0x000fc800000000ff */
[----:B------:R-:W-:-:S04]  /*1970*/  FFMA R14, -R10, R11, R27 ;  /* 0x0000000b0a0e7223 */ /* 0x000fc8000000011b */
[----:B------:R-:W-:Y:S01]  /*1980*/  FFMA R11, R0, R14, R11 ;  /* 0x0000000e000b7223 */ /* 0x000fe2000000000b */
[----:B0-----:R-:W-:Y:S06]  /*1990*/  @!P0 BRA `(.L_x_33) ;  /* 0x0000000000108947 */ /* 0x001fec0003800000 */
[----:B------:R-:W-:Y:S02]  /*19a0*/  MOV R22, R10 ;  /* 0x0000000a00167202 */ /* 0x000fe40000000f00 */
[----:B------:R-:W-:-:S07]  /*19b0*/  MOV R12, 0x19d0 ;  /* 0x000019d0000c7802 */ /* 0x000fce0000000f00 */
[----:B-12---:R-:W-:Y:S05]  /*19c0*/  CALL.REL.NOINC `($__internal_0_$__cuda_sm3x_div_rn_noftz_f32_slowpath) ;  /* 0x0000001000147944 */ /* 0x006fea0003c00000 */
[----:B------:R-:W-:-:S07]  /*19d0*/  MOV R11, R0 ;  /* 0x00000000000b7202 */ /* 0x000fce0000000f00 */
.L_x_33:
[----:B------:R-:W3:Y:S01]  /*19e0*/  LDG.E R15, desc[UR6][R16.64+0x4] ;  /* 0x00000406100f7981 */ /* 0x000ee2000c1e1900 */
[----:B------:R-:W3:Y:S02]  /*19f0*/  LDC.64 R12, c[0x0][0x3a0] ;  /* 0x0000e800ff0c7b82 */ /* 0x000ee40000000a00 */
[----:B---3--:R-:W-:-:S05]  /*1a00*/  IMAD.WIDE R12, R15, 0x4, R12 ;  /* 0x000000040f0c7825 */ /* 0x008fca00078e020c */
[----:B------:R-:W3:Y:S01]  /*1a10*/  LDG.E R27, desc[UR6][R12.64] ;  /* 0x000000060c1b7981 */ /* 0x000ee2000c1e1900 */
[----:B------:R-:W0:Y:S01]  /*1a20*/  MUFU.RCP R15, R10 ;  /* 0x0000000a000f7308 */ /* 0x000e220000001000 */
[----:B------:R-:W-:Y:S01]  /*1a30*/  FADD R14, R26, R11 ;  /* 0x0000000b1a0e7221 */ /* 0x000fe20000000000 */
[----:B0-----:R-:W-:-:S04]  /*1a40*/  FFMA R0, -R10, R15, 1 ;  /* 0x3f8000000a007423 */ /* 0x001fc8000000010f */
[----:B------:R-:W-:Y:S02]  /*1a50*/  FFMA R0, R15, R0, R15 ;  /* 0x000000000f007223 */ /* 0x000fe4000000000f */
[----:B---3--:R-:W0:Y:S02]  /*1a60*/  FCHK P0, R27, R10 ;  /* 0x0000000a1b007302 */ /* 0x008e240000000000 */
[----:B------:R-:W-:-:S04]  /*1a70*/  FFMA R15, R0, R27, RZ ;  /* 0x0000001b000f7223 */ /* 0x000fc800000000ff */
[----:B--2---:R-:W-:-:S04]  /*1a80*/  FFMA R18, -R10, R15, R27 ;  /* 0x0000000f0a127223 */ /* 0x004fc8000000011b */
[----:B------:R-:W-:Y:S01]  /*1a90*/  FFMA R15, R0, R18, R15 ;  /* 0x00000012000f7223 */ /* 0x000fe2000000000f */
[----:B0-----:R-:W-:Y:S06]  /*1aa0*/  @!P0 BRA `(.L_x_34) ;  /* 0x0000000000108947 */ /* 0x001fec0003800000 */
[----:B------:R-:W-:Y:S02]  /*1ab0*/  MOV R22, R10 ;  /* 0x0000000a00167202 */ /* 0x000fe40000000f00 */
[----:B------:R-:W-:-:S07]  /*1ac0*/  MOV R12, 0x1ae0 ;  /* 0x00001ae0000c7802 */ /* 0x000fce0000000f00 */
[----:B-1----:R-:W-:Y:S05]  /*1ad0*/  CALL.REL.NOINC `($__internal_0_$__cuda_sm3x_div_rn_noftz_f32_slowpath) ;  /* 0x0000000c00d07944 */ /* 0x002fea0003c00000 */
[----:B------:R-:W-:-:S07]  /*1ae0*/  MOV R15, R0 ;  /* 0x00000000000f7202 */ /* 0x000fce0000000f00 */
.L_x_34:
[----:B------:R-:W2:Y:S01]  /*1af0*/  LDG.E R11, desc[UR6][R16.64+0x8] ;  /* 0x00000806100b7981 */ /* 0x000ea2000c1e1900 */
[----:B------:R-:W2:Y:S02]  /*1b00*/  LDC.64 R12, c[0x0][0x3a0] ;  /* 0x0000e800ff0c7b82 */ /* 0x000ea40000000a00 */
[----:B--2---:R-:W-:-:S05]  /*1b10*/  IMAD.WIDE R12, R11, 0x4, R12 ;  /* 0x000000040b0c7825 */ /* 0x004fca00078e020c */
[----:B------:R-:W2:Y:S01]  /*1b20*/  LDG.E R27, desc[UR6][R12.64] ;  /* 0x000000060c1b7981 */ /* 0x000ea2000c1e1900 */
[----:B------:R-:W0:Y:S01]  /*1b30*/  MUFU.RCP R11, R10 ;  /* 0x0000000a000b7308 */ /* 0x000e220000001000 */
[----:B------:R-:W-:Y:S01]  /*1b40*/  FADD R14, R14, R15 ;  /* 0x0000000f0e0e7221 */ /* 0x000fe20000000000 */
[----:B0-----:R-:W-:-:S04]  /*1b50*/  FFMA R0, -R10, R11, 1 ;  /* 0x3f8000000a007423 */ /* 0x001fc8000000010b */
[----:B------:R-:W-:Y:S02]  /*1b60*/  FFMA R0, R11, R0, R11 ;  /* 0x000000000b007223 */ /* 0x000fe4000000000b */
        /* <DEDUP_REMOVED lines=9> */
.L_x_35:
        /* <DEDUP_REMOVED lines=17> */
.L_x_36:
        /* <DEDUP_REMOVED lines=17> */
.L_x_37:
        /* <DEDUP_REMOVED lines=17> */
.L_x_38:
        /* <DEDUP_REMOVED lines=17> */
.L_x_39:
[----:B------:R-:W2:Y:S01]  /*2040*/  LDG.E R17, desc[UR6][R16.64+0x1c] ;  /* 0x00001c0610117981 */ /* 0x000ea2000c1e1900 */
[----:B------:R-:W2:Y:S01]  /*2050*/  LDC.64 R12, c[0x0][0x3a0] ;  /* 0x0000e800ff0c7b82 */ /* 0x000ea20000000a00 */
        /* <DEDUP_REMOVED lines=14> */
.L_x_40:
[----:B------:R-:W-:Y:S01]  /*2140*/  FADD R26, R14, R0 ;  /* 0x000000000e1a7221 */ /* 0x000fe20000000000 */
[----:B------:R-:W-:-:S07]  /*2150*/  IADD3 R2, PT, PT, R2, 0x8, RZ ;  /* 0x0000000802027810 */ /* 0x000fce0007ffe0ff */
.L_x_32:
[----:B------:R-:W-:-:S13]  /*2160*/  ISETP.NE.AND P0, PT, R4, RZ, PT ;  /* 0x000000ff0400720c */ /* 0x000fda0003f05270 */
[----:B------:R-:W-:Y:S05]  /*2170*/  @!P0 BRA `(.L_x_31) ;  /* 0x0000000800048947 */ /* 0x000fea0003800000 */
[----:B------:R-:W-:-:S04]  /*2180*/  IADD3 R0, PT, PT, R4, -0x1, RZ ;  /* 0xffffffff04007810 */ /* 0x000fc80007ffe0ff */
[----:B------:R-:W-:-:S13]  /*2190*/  ISETP.GE.U32.AND P0, PT, R0, 0x3, PT ;  /* 0x000000030000780c */ /* 0x000fda0003f06070 */
[----:B------:R-:W-:Y:S05]  /*21a0*/  @!P0 BRA `(.L_x_41) ;  /* 0x0000000400188947 */ /* 0x000fea0003800000 */
[----:B------:R-:W3:Y:S08]  /*21b0*/  LDC.64 R14, c[0x0][0x390] ;  /* 0x0000e400ff0e7b82 */ /* 0x000ef00000000a00 */
[----:B------:R-:W4:Y:S01]  /*21c0*/  LDC.64 R12, c[0x0][0x3a0] ;  /* 0x0000e800ff0c7b82 */ /* 0x000f220000000a00 */
[----:B---3--:R-:W-:-:S05]  /*21d0*/  IMAD.WIDE.U32 R14, R2, 0x4, R14 ;  /* 0x00000004020e7825 */ /* 0x008fca00078e000e */
[----:B------:R-:W4:Y:S02]  /*21e0*/  LDG.E R11, desc[UR6][R14.64] ;  /* 0x000000060e0b7981 */ /* 0x000f24000c1e1900 */
[----:B----4-:R-:W-:-:S05]  /*21f0*/  IMAD.WIDE R12, R11, 0x4, R12 ;  /* 0x000000040b0c7825 */ /* 0x010fca00078e020c */
[----:B------:R-:W3:Y:S01]  /*2200*/  LDG.E R27, desc[UR6][R12.64] ;  /* 0x000000060c1b7981 */ /* 0x000ee2000c1e1900 */
[----:B------:R-:W4:Y:S02]  /*2210*/  MUFU.RCP R11, R10 ;  /* 0x0000000a000b7308 */ /* 0x000f240000001000 */
[----:B----4-:R-:W-:-:S04]  /*2220*/  FFMA R0, -R10, R11, 1 ;  /* 0x3f8000000a007423 */ /* 0x010fc8000000010b */
[----:B------:R-:W-:Y:S02]  /*2230*/  FFMA R0, R11, R0, R11 ;  /* 0x000000000b007223 */ /* 0x000fe4000000000b */
[----:B---3--:R-:W3:Y:S02]  /*2240*/  FCHK P0, R27, R10 ;  /* 0x0000000a1b007302 */ /* 0x008ee40000000000 */
[----:B------:R-:W-:-:S04]  /*2250*/  FFMA R11, R0, R27, RZ ;  /* 0x0000001b000b7223 */ /* 0x000fc800000000ff */
[----:B0-----:R-:W-:-:S04]  /*2260*/  FFMA R16, -R10, R11, R27 ;  /* 0x0000000b0a107223 */ /* 0x001fc8000000011b */
[----:B------:R-:W-:Y:S01]  /*2270*/  FFMA R11, R0, R16, R11 ;  /* 0x00000010000b7223 */ /* 0x000fe2000000000b */
[----:B---3--:R-:W-:Y:S06]  /*2280*/  @!P0 BRA `(.L_x_42) ;  /* 0x0000000000108947 */ /* 0x008fec0003800000 */
[----:B------:R-:W-:Y:S02]  /*2290*/  MOV R22, R10 ;  /* 0x0000000a00167202 */ /* 0x000fe40000000f00 */
[----:B------:R-:W-:-:S07]  /*22a0*/  MOV R12, 0x22c0 ;  /* 0x000022c0000c7802 */ /* 0x000fce0000000f00 */
[----:B-12---:R-:W-:Y:S05]  /*22b0*/  CALL.REL.NOINC `($__internal_0_$__cuda_sm3x_div_rn_noftz_f32_slowpath) ;  /* 0x0000000400d87944 */ /* 0x006fea0003c00000 */
[----:B------:R-:W-:-:S07]  /*22c0*/  MOV R11, R0 ;  /* 0x00000000000b7202 */ /* 0x000fce0000000f00 */
.L_x_42:
        /* <DEDUP_REMOVED lines=17> */
.L_x_43:
        /* <DEDUP_REMOVED lines=17> */
.L_x_44:
        /* <DEDUP_REMOVED lines=16> */
.L_x_45:
[----:B------:R-:W-:Y:S01]  /*25f0*/  FADD R26, R16, R0 ;  /* 0x00000000101a7221 */ /* 0x000fe20000000000 */
[----:B------:R-:W-:-:S07]  /*2600*/  IADD3 R2, PT, PT, R2, 0x4, RZ ;  /* 0x0000000402027810 */ /* 0x000fce0007ffe0ff */
.L_x_41:
[----:B------:R-:W-:-:S13]  /*2610*/  ISETP.NE.AND P0, PT, R3, RZ, PT ;  /* 0x000000ff0300720c */ /* 0x000fda0003f05270 */
[----:B------:R-:W-:Y:S05]  /*2620*/  @!P0 BRA `(.L_x_31) ;  /* 0x0000000000d88947 */ /* 0x000fea0003800000 */
[----:B------:R-:W3:Y:S08]  /*2630*/  LDC.64 R14, c[0x0][0x390] ;  /* 0x0000e400ff0e7b82 */ /* 0x000ef00000000a00 */
[----:B------:R-:W4:Y:S01]  /*2640*/  LDC.64 R12, c[0x0][0x3a0] ;  /* 0x0000e800ff0c7b82 */ /* 0x000f220000000a00 */
[----:B---3--:R-:W-:-:S05]  /*2650*/  IMAD.WIDE.U32 R14, R2, 0x4, R14 ;  /* 0x00000004020e7825 */ /* 0x008fca00078e000e */
[----:B------:R-:W4:Y:S02]  /*2660*/  LDG.E R11, desc[UR6][R14.64] ;  /* 0x000000060e0b7981 */ /* 0x000f24000c1e1900 */
[----:B----4-:R-:W-:-:S05]  /*2670*/  IMAD.WIDE R12, R11, 0x4, R12 ;  /* 0x000000040b0c7825 */ /* 0x010fca00078e020c */
[----:B------:R-:W3:Y:S01]  /*2680*/  LDG.E R27, desc[UR6][R12.64] ;  /* 0x000000060c1b7981 */ /* 0x000ee2000c1e1900 */
[----:B------:R-:W4:Y:S01]  /*2690*/  MUFU.RCP R11, R10 ;  /* 0x0000000a000b7308 */ /* 0x000f220000001000 */
[----:B------:R-:W-:Y:S01]  /*26a0*/  ISETP.NE.AND P2, PT, R3, 0x1, PT ;  /* 0x000000010300780c */ /* 0x000fe20003f45270 */
[----:B----4-:R-:W-:-:S04]  /*26b0*/  FFMA R0, -R10, R11, 1 ;  /* 0x3f8000000a007423 */ /* 0x010fc8000000010b */
[----:B------:R-:W-:Y:S02]  /*26c0*/  FFMA R0, R11, R0, R11 ;  /* 0x000000000b007223 */ /* 0x000fe4000000000b */
[----:B---3--:R-:W3:Y:S02]  /*26d0*/  FCHK P0, R27, R10 ;  /* 0x0000000a1b007302 */ /* 0x008ee40000000000 */
[----:B------:R-:W-:-:S04]  /*26e0*/  FFMA R11, R0, R27, RZ ;  /* 0x0000001b000b7223 */ /* 0x000fc800000000ff */
[----:B------:R-:W-:-:S04]  /*26f0*/  FFMA R2, -R10, R11, R27 ;  /* 0x0000000b0a027223 */ /* 0x000fc8000000011b */
[----:B------:R-:W-:Y:S01]  /*2700*/  FFMA R0, R0, R2, R11 ;  /* 0x0000000200007223 */ /* 0x000fe2000000000b */
[----:B---3--:R-:W-:Y:S06]  /*2710*/  @!P0 BRA `(.L_x_46) ;  /* 0x00000000000c8947 */ /* 0x008fec0003800000 */
[----:B------:R-:W-:Y:S02]  /*2720*/  MOV R22, R10 ;  /* 0x0000000a00167202 */ /* 0x000fe40000000f00 */
[----:B------:R-:W-:-:S07]  /*2730*/  MOV R12, 0x2750 ;  /* 0x00002750000c7802 */ /* 0x000fce0000000f00 */
[----:B012---:R-:W-:Y:S05]  /*2740*/  CALL.REL.NOINC `($__internal_0_$__cuda_sm3x_div_rn_noftz_f32_slowpath) ;  /* 0x0000000000b47944 */ /* 0x007fea0003c00000 */
.L_x_46:
[----:B------:R-:W-:Y:S01]  /*2750*/  FADD R26, R26, R0 ;  /* 0x000000001a1a7221 */ /* 0x000fe20000000000 */
[----:B------:R-:W-:Y:S06]  /*2760*/  @!P2 BRA `(.L_x_31) ;  /* 0x000000000088a947 */ /* 0x000fec0003800000 */
[----:B------:R-:W3:Y:S01]  /*2770*/  LDG.E R11, desc[UR6][R14.64+0x4] ;  /* 0x000004060e0b7981 */ /* 0x000ee2000c1e1900 */
[----:B------:R-:W3:Y:S02]  /*2780*/  LDC.64 R12, c[0x0][0x3a0] ;  /* 0x0000e800ff0c7b82 */ /* 0x000ee40000000a00 */
[----:B---3--:R-:W-:-:S05]  /*2790*/  IMAD.WIDE R12, R11, 0x4, R12 ;  /* 0x000000040b0c7825 */ /* 0x008fca00078e020c */
        /* <DEDUP_REMOVED lines=13> */
.L_x_47:
[----:B------:R-:W-:Y:S01]  /*2870*/  FADD R26, R26, R0 ;  /* 0x000000001a1a7221 */ /* 0x000fe20000000000 */
[----:B------:R-:W-:Y:S06]  /*2880*/  @!P2 BRA `(.L_x_31) ;  /* 0x000000000040a947 */ /* 0x000fec0003800000 */
[----:B------:R-:W3:Y:S01]  /*2890*/  LDG.E R15, desc[UR6][R14.64+0x8] ;  /* 0x000008060e0f7981 */ /* 0x000ee2000c1e1900 */
[----:B------:R-:W3:Y:S01]  /*28a0*/  LDC.64 R12, c[0x0][0x3a0] ;  /* 0x0000e800ff0c7b82 */ /* 0x000ee20000000a00 */
[----:B------:R-:W4:Y:S01]  /*28b0*/  MUFU.RCP R11, R10 ;  /* 0x0000000a000b7308 */ /* 0x000f220000001000 */
[----:B---3--:R-:W-:-:S05]  /*28c0*/  IMAD.WIDE R12, R15, 0x4, R12 ;  /* 0x000000040f0c7825 */ /* 0x008fca00078e020c */
[----:B------:R-:W3:Y:S01]  /*28d0*/  LDG.E R27, desc[UR6][R12.64] ;  /* 0x000000060c1b7981 */ /* 0x000ee2000c1e1900 */
[----:B----4-:R-:W-:-:S04]  /*28e0*/  FFMA R0, -R10, R11, 1 ;  /* 0x3f8000000a007423 */ /* 0x010fc8000000010b */
[----:B------:R-:W-:Y:S01]  /*28f0*/  FFMA R0, R11, R0, R11 ;  /* 0x000000000b007223 */ /* 0x000fe2000000000b */
[----:B---3--:R-:W3:Y:S03]  /*2900*/  FCHK P0, R27, R10 ;  /* 0x0000000a1b007302 */ /* 0x008ee60000000000 */
[----:B------:R-:W-:-:S04]  /*2910*/  FFMA R11, R0, R27, RZ ;  /* 0x0000001b000b7223 */ /* 0x000fc800000000ff */
[----:B------:R-:W-:-:S04]  /*2920*/  FFMA R2, -R10, R11, R27 ;  /* 0x0000000b0a027223 */ /* 0x000fc8000000011b */
[----:B------:R-:W-:Y:S01]  /*2930*/  FFMA R0, R0, R2, R11 ;  /* 0x0000000200007223 */ /* 0x000fe2000000000b */
[----:B---3--:R-:W-:Y:S06]  /*2940*/  @!P0 BRA `(.L_x_48) ;  /* 0x00000000000c8947 */ /* 0x008fec0003800000 */
[----:B------:R-:W-:Y:S02]  /*2950*/  MOV R22, R10 ;  /* 0x0000000a00167202 */ /* 0x000fe40000000f00 */
[----:B------:R-:W-:-:S07]  /*2960*/  MOV R12, 0x2980 ;  /* 0x00002980000c7802 */ /* 0x000fce0000000f00 */
[----:B012---:R-:W-:Y:S05]  /*2970*/  CALL.REL.NOINC `($__internal_0_$__cuda_sm3x_div_rn_noftz_f32_slowpath) ;  /* 0x0000000000287944 */ /* 0x007fea0003c00000 */
.L_x_48:
[----:B------:R-:W-:-:S07]  /*2980*/  FADD R26, R26, R0 ;  /* 0x000000001a1a7221 */ /* 0x000fce0000000000 */
.L_x_31:
[----:B------:R-:W3:Y:S01]  /*2990*/  LDC.64 R12, c[0x0][0x3a8] ;  /* 0x0000ea00ff0c7b82 */ /* 0x000ee20000000a00 */
[----:B------:R-:W4:Y:S02]  /*29a0*/  LDCU.64 UR4, c[0x0][0x3b0] ;  /* 0x00007600ff0477ac */ /* 0x000f240008000a00 */
[----:B----4-:R-:W-:Y:S01]  /*29b0*/  FFMA R11, R26, UR5, R9 ;  /* 0x000000051a0b7c23 */ /* 0x010fe20008000009 */
[----:B---3--:R-:W-:Y:S01]  /*29c0*/  IMAD.WIDE R12, R8, 0x4, R12 ;  /* 0x00000004080c7825 */ /* 0x008fe200078e020c */
[----:B------:R-:W-:-:S04]  /*29d0*/  IADD3 R8, PT, PT, R7, R8, RZ ;  /* 0x0000000807087210 */ /* 0x000fc80007ffe0ff */
[----:B------:R3:W-:Y:S01]  /*29e0*/  STG.E desc[UR6][R12.64], R11 ;  /* 0x0000000b0c007986 */ /* 0x0007e2000c101906 */
[----:B------:R-:W-:-:S13]  /*29f0*/  ISETP.GE.AND P0, PT, R8, UR4, PT ;  /* 0x0000000408007c0c */ /* 0x000fda000bf06270 */
[----:B---3--:R-:W-:Y:S05]  /*2a00*/  @!P0 BRA `(.L_x_49) ;  /* 0xffffffd800c88947 */ /* 0x008fea000383ffff */
[----:B------:R-:W-:Y:S05]  /*2a10*/  EXIT ;  /* 0x000000000000794d */ /* 0x000fea0003800000 */
        .weak           $__internal_0_$__cuda_sm3x_div_rn_noftz_f32_slowpath
        .type           $__internal_0_$__cuda_sm3x_div_rn_noftz_f32_slowpath,@function
        .size           $__internal_0_$__cuda_sm3x_div_rn_noftz_f32_slowpath,(.L_x_62 - $__internal_0_$__cuda_sm3x_div_rn_noftz_f32_slowpath)
$__internal_0_$__cuda_sm3x_div_rn_noftz_f32_slowpath:
[----:B------:R-:W-:Y:S01]  /*2a20*/  SHF.R.U32.HI R11, RZ, 0x17, R22 ;  /* 0x00000017ff0b7819 */ /* 0x000fe20000011616 */
[----:B------:R-:W-:Y:S01]  /*2a30*/  BSSY.RECONVERGENT B2, `(.L_x_50) ;  /* 0x0000062000027945 */ /* 0x000fe20003800200 */
[----:B------:R-:W-:Y:S02]  /*2a40*/  SHF.R.U32.HI R20, RZ, 0x17, R27 ;  /* 0x00000017ff147819 */ /* 0x000fe4000001161b */
[----:B------:R-:W-:Y:S02]  /*2a50*/  LOP3.LUT R11, R11, 0xff, RZ, 0xc0, !PT ;  /* 0x000000ff0b0b7812 */ /* 0x000fe400078ec0ff */
[----:B------:R-:W-:Y:S02]  /*2a60*/  LOP3.LUT R20, R20, 0xff, RZ, 0xc0, !PT ;  /* 0x000000ff14147812 */ /* 0x000fe400078ec0ff */
[----:B------:R-:W-:Y:S02]  /*2a70*/  IADD3 R0, PT, PT, R11, -0x1, RZ ;  /* 0xffffffff0b007810 */ /* 0x000fe40007ffe0ff */
[----:B------:R-:W-:-:S02]  /*2a80*/  IADD3 R21, PT, PT, R20, -0x1, RZ ;  /* 0xffffffff14157810 */ /* 0x000fc40007ffe0ff */
[----:B------:R-:W-:-:S04]  /*2a90*/  ISETP.GT.U32.AND P0, PT, R0, 0xfd, PT ;  /* 0x000000fd0000780c */ /* 0x000fc80003f04070 */
[----:B------:R-:W-:-:S13]  /*2aa0*/  ISETP.GT.U32.OR P0, PT, R21, 0xfd, P0 ;  /* 0x000000fd1500780c */ /* 0x000fda0000704470 */
[----:B------:R-:W-:Y:S01]  /*2ab0*/  @!P0 MOV R13, RZ ;  /* 0x000000ff000d8202 */ /* 0x000fe20000000f00 */
[----:B------:R-:W-:Y:S06]  /*2ac0*/  @!P0 BRA `(.L_x_51) ;  /* 0x00000000005c8947 */ /* 0x000fec0003800000 */
[----:B------:R-:W-:Y:S02]  /*2ad0*/  FSETP.GTU.FTZ.AND P0, PT, |R27|, +INF , PT ;  /* 0x7f8000001b00780b */ /* 0x000fe40003f1c200 */
[----:B------:R-:W-:-:S04]  /*2ae0*/  FSETP.GTU.FTZ.AND P1, PT, |R22|, +INF , PT ;  /* 0x7f8000001600780b */ /* 0x000fc80003f3c200 */
[----:B------:R-:W-:-:S13]  /*2af0*/  PLOP3.LUT P0, PT, P0, P1, PT, 0xf8, 0x8f ;  /* 0x00000000008f781c */ /* 0x000fda0000703f70 */
[----:B------:R-:W-:Y:S05]  /*2b00*/  @P0 BRA `(.L_x_52) ;  /* 0x00000004004c0947 */ /* 0x000fea0003800000 */
[----:B------:R-:W-:-:S13]  /*2b10*/  LOP3.LUT P0, RZ, R22, 0x7fffffff, R27, 0xc8, !PT ;  /* 0x7fffffff16ff7812 */ /* 0x000fda000780c81b */
[----:B------:R-:W-:Y:S05]  /*2b20*/  @!P0 BRA `(.L_x_53) ;  /* 0x00000004003c8947 */ /* 0x000fea0003800000 */
[C---:B------:R-:W-:Y:S02]  /*2b30*/  FSETP.NEU.FTZ.AND P3, PT, |R27|.reuse, +INF , PT ;  /* 0x7f8000001b00780b */ /* 0x040fe40003f7d200 */
[----:B------:R-:W-:Y:S02]  /*2b40*/  FSETP.NEU.FTZ.AND P1, PT, |R22|, +INF , PT ;  /* 0x7f8000001600780b */ /* 0x000fe40003f3d200 */
[----:B------:R-:W-:-:S11]  /*2b50*/  FSETP.NEU.FTZ.AND P0, PT, |R27|, +INF , PT ;  /* 0x7f8000001b00780b */ /* 0x000fd60003f1d200 */
[----:B------:R-:W-:Y:S05]  /*2b60*/  @!P1 BRA !P3, `(.L_x_53) ;  /* 0x00000004002c9947 */ /* 0x000fea0005800000 */
[----:B------:R-:W-:-:S04]  /*2b70*/  LOP3.LUT P3, RZ, R27, 0x7fffffff, RZ, 0xc0, !PT ;  /* 0x7fffffff1bff7812 */ /* 0x000fc8000786c0ff */
[----:B------:R-:W-:-:S13]  /*2b80*/  PLOP3.LUT P1, PT, P1, P3, PT, 0x2f, 0xf2 ;  /* 0x0000000000f2781c */ /* 0x000fda0000f26577 */
[----:B------:R-:W-:Y:S05]  /*2b90*/  @P1 BRA `(.L_x_54) ;  /* 0x0000000400181947 */ /* 0x000fea0003800000 */
[----:B------:R-:W-:-:S04]  /*2ba0*/  LOP3.LUT P1, RZ, R22, 0x7fffffff, RZ, 0xc0, !PT ;  /* 0x7fffffff16ff7812 */ /* 0x000fc8000782c0ff */
[----:B------:R-:W-:-:S13]  /*2bb0*/  PLOP3.LUT P0, PT, P0, P1, PT, 0x2f, 0xf2 ;  /* 0x0000000000f2781c */ /* 0x000fda0000702577 */
[----:B------:R-:W-:Y:S05]  /*2bc0*/  @P0 BRA `(.L_x_55) ;  /* 0x0000000400000947 */ /* 0x000fea0003800000 */
[----:B------:R-:W-:Y:S02]  /*2bd0*/  ISETP.GE.AND P0, PT, R21, RZ, PT ;  /* 0x000000ff1500720c */ /* 0x000fe40003f06270 */
[----:B------:R-:W-:-:S11]  /*2be0*/  ISETP.GE.AND P1, PT, R0, RZ, PT ;  /* 0x000000ff0000720c */ /* 0x000fd60003f26270 */
[----:B------:R-:W-:Y:S01]  /*2bf0*/  @P0 MOV R13, RZ ;  /* 0x000000ff000d0202 */ /* 0x000fe20000000f00 */
[----:B------:R-:W-:Y:S01]  /*2c00*/  @!P0 FFMA R27, R27, 1.84467440737095516160e+19, RZ ;  /* 0x5f8000001b1b8823 */ /* 0x000fe200000000ff */
[----:B------:R-:W-:Y:S01]  /*2c10*/  @!P0 MOV R13, 0xffffffc0 ;  /* 0xffffffc0000d8802 */ /* 0x000fe20000000f00 */
[----:B------:R-:W-:-:S03]  /*2c20*/  @!P1 FFMA R22, R22, 1.84467440737095516160e+19, RZ ;  /* 0x5f80000016169823 */ /* 0x000fc600000000ff */
[----:B------:R-:W-:-:S07]  /*2c30*/  @!P1 IADD3 R13, PT, PT, R13, 0x40, RZ ;  /* 0x000000400d0d9810 */ /* 0x000fce0007ffe0ff */
.L_x_51:
[----:B------:R-:W-:Y:S01]  /*2c40*/  LEA R21, R11, 0xc0800000, 0x17 ;  /* 0xc08000000b157811 */ /* 0x000fe200078eb8ff */
[----:B------:R-:W-:Y:S01]  /*2c50*/  BSSY.RECONVERGENT B3, `(.L_x_56) ;  /* 0x0000036000037945 */ /* 0x000fe20003800200 */
[----:B------:R-:W-:Y:S02]  /*2c60*/  IADD3 R20, PT, PT, R20, -0x7f, RZ ;  /* 0xffffff8114147810 */ /* 0x000fe40007ffe0ff */
[----:B------:R-:W-:-:S04]  /*2c70*/  IADD3 R22, PT, PT, -R21, R22, RZ ;  /* 0x0000001615167210 */ /* 0x000fc80007ffe1ff */
[----:B------:R-:W0:Y:S01]  /*2c80*/  MUFU.RCP R0, R22 ;  /* 0x0000001600007308 */ /* 0x000e220000001000 */
[----:B------:R-:W-:-:S04]  /*2c90*/  FADD.FTZ R23, -R22, -RZ ;  /* 0x800000ff16177221 */ /* 0x000fc80000010100 */
[----:B0-----:R-:W-:-:S04]  /*2ca0*/  FFMA R21, R0, R23, 1 ;  /* 0x3f80000000157423 */ /* 0x001fc80000000017 */
[----:B------:R-:W-:Y:S01]  /*2cb0*/  FFMA R21, R0, R21, R0 ;  /* 0x0000001500157223 */ /* 0x000fe20000000000 */
[C---:B------:R-:W-:Y:S01]  /*2cc0*/  IMAD R0, R20.reuse, -0x800000, R27 ;  /* 0xff80000014007824 */ /* 0x040fe200078e021b */
[----:B------:R-:W-:-:S03]  /*2cd0*/  IADD3 R20, PT, PT, R20, 0x7f, -R11 ;  /* 0x0000007f14147810 */ /* 0x000fc60007ffe80b */
[----:B------:R-:W-:Y:S01]  /*2ce0*/  FFMA R22, R0, R21, RZ ;  /* 0x0000001500167223 */ /* 0x000fe200000000ff */
[----:B------:R-:W-:-:S03]  /*2cf0*/  IADD3 R13, PT, PT, R20, R13, RZ ;  /* 0x0000000d140d7210 */ /* 0x000fc60007ffe0ff */
[----:B------:R-:W-:-:S04]  /*2d00*/  FFMA R24, R23, R22, R0 ;  /* 0x0000001617187223 */ /* 0x000fc80000000000 */
[----:B------:R-:W-:-:S04]  /*2d10*/  FFMA R24, R21, R24, R22 ;  /* 0x0000001815187223 */ /* 0x000fc80000000016 */
[----:B------:R-:W-:-:S04]  /*2d20*/  FFMA R23, R23, R24, R0 ;  /* 0x0000001817177223 */ /* 0x000fc80000000000 */
[----:B------:R-:W-:-:S05]  /*2d30*/  FFMA R0, R21, R23, R24 ;  /* 0x0000001715007223 */ /* 0x000fca0000000018 */
[----:B------:R-:W-:-:S04]  /*2d40*/  SHF.R.U32.HI R11, RZ, 0x17, R0 ;  /* 0x00000017ff0b7819 */ /* 0x000fc80000011600 */
[----:B------:R-:W-:-:S04]  /*2d50*/  LOP3.LUT R20, R11, 0xff, RZ, 0xc0, !PT ;  /* 0x000000ff0b147812 */ /* 0x000fc800078ec0ff */
[----:B------:R-:W-:-:S04]  /*2d60*/  IADD3 R11, PT, PT, R20, R13, RZ ;  /* 0x0000000d140b7210 */ /* 0x000fc80007ffe0ff */
[----:B------:R-:W-:-:S04]  /*2d70*/  IADD3 R20, PT, PT, R11, -0x1, RZ ;  /* 0xffffffff0b147810 */ /* 0x000fc80007ffe0ff */
[----:B------:R-:W-:-:S13]  /*2d80*/  ISETP.GE.U32.AND P0, PT, R20, 0xfe, PT ;  /* 0x000000fe1400780c */ /* 0x000fda0003f06070 */
[----:B------:R-:W-:Y:S05]  /*2d90*/  @!P0 BRA `(.L_x_57) ;  /* 0x0000000000808947 */ /* 0x000fea0003800000 */
[----:B------:R-:W-:-:S13]  /*2da0*/  ISETP.GT.AND P0, PT, R11, 0xfe, PT ;  /* 0x000000fe0b00780c */ /* 0x000fda0003f04270 */
[----:B------:R-:W-:Y:S05]  /*2db0*/  @P0 BRA `(.L_x_58) ;  /* 0x00000000006c0947 */ /* 0x000fea0003800000 */
[----:B------:R-:W-:-:S13]  /*2dc0*/  ISETP.GE.AND P0, PT, R11, 0x1, PT ;  /* 0x000000010b00780c */ /* 0x000fda0003f06270 */
[----:B------:R-:W-:Y:S05]  /*2dd0*/  @P0 BRA `(.L_x_59) ;  /* 0x0000000000740947 */ /* 0x000fea0003800000 */
[----:B------:R-:W-:Y:S02]  /*2de0*/  ISETP.GE.AND P0, PT, R11, -0x18, PT ;  /* 0xffffffe80b00780c */ /* 0x000fe40003f06270 */
[----:B------:R-:W-:-:S11]  /*2df0*/  LOP3.LUT R0, R0, 0x80000000, RZ, 0xc0, !PT ;  /* 0x8000000000007812 */ /* 0x000fd600078ec0ff */
[----:B------:R-:W-:Y:S05]  /*2e00*/  @!P0 BRA `(.L_x_59) ;  /* 0x0000000000688947 */ /* 0x000fea0003800000 */
[CCC-:B------:R-:W-:Y:S01]  /*2e10*/  FFMA.RZ R13, R21.reuse, R23.reuse, R24.reuse ;  /* 0x00000017150d7223 */ /* 0x1c0fe2000000c018 */
[CCC-:B------:R-:W-:Y:S01]  /*2e20*/  FFMA.RP R20, R21.reuse, R23.reuse, R24.reuse ;  /* 0x0000001715147223 */ /* 0x1c0fe20000008018 */
[----:B------:R-:W-:Y:S01]  /*2e30*/  FFMA.RM R23, R21, R23, R24 ;  /* 0x0000001715177223 */ /* 0x000fe20000004018 */
[----:B------:R-:W-:Y:S02]  /*2e40*/  IADD3 R21, PT, PT, R11, 0x20, RZ ;  /* 0x000000200b157810 */ /* 0x000fe40007ffe0ff */
[----:B------:R-:W-:Y:S02]  /*2e50*/  LOP3.LUT R13, R13, 0x7fffff, RZ, 0xc0, !PT ;  /* 0x007fffff0d0d7812 */ /* 0x000fe400078ec0ff */
[----:B------:R-:W-:Y:S02]  /*2e60*/  ISETP.NE.AND P3, PT, R11, RZ, PT ;  /* 0x000000ff0b00720c */ /* 0x000fe40003f65270 */
[----:B------:R-:W-:Y:S02]  /*2e70*/  LOP3.LUT R22, R13, 0x800000, RZ, 0xfc, !PT ;  /* 0x008000000d167812 */ /* 0x000fe400078efcff */
[----:B------:R-:W-:-:S02]  /*2e80*/  ISETP.NE.AND P1, PT, R11, RZ, PT ;  /* 0x000000ff0b00720c */ /* 0x000fc40003f25270 */
[----:B------:R-:W-:Y:S02]  /*2e90*/  IADD3 R11, PT, PT, -R11, RZ, RZ ;  /* 0x000000ff0b0b7210 */ /* 0x000fe40007ffe1ff */
[----:B------:R-:W-:Y:S02]  /*2ea0*/  SHF.L.U32 R21, R22, R21, RZ ;  /* 0x0000001516157219 */ /* 0x000fe400000006ff */
[----:B------:R-:W-:Y:S02]  /*2eb0*/  FSETP.NEU.FTZ.AND P0, PT, R20, R23, PT ;  /* 0x000000171400720b */ /* 0x000fe40003f1d000 */
[----:B------:R-:W-:Y:S02]  /*2ec0*/  SEL R11, R11, RZ, P3 ;  /* 0x000000ff0b0b7207 */ /* 0x000fe40001800000 */
[----:B------:R-:W-:Y:S02]  /*2ed0*/  ISETP.NE.AND P1, PT, R21, RZ, P1 ;  /* 0x000000ff1500720c */ /* 0x000fe40000f25270 */
[----:B------:R-:W-:-:S02]  /*2ee0*/  SHF.R.U32.HI R22, RZ, R11, R22 ;  /* 0x0000000bff167219 */ /* 0x000fc40000011616 */
[----:B------:R-:W-:Y:S02]  /*2ef0*/  PLOP3.LUT P0, PT, P0, P1, PT, 0xf8, 0x8f ;  /* 0x00000000008f781c */ /* 0x000fe40000703f70 */
[----:B------:R-:W-:Y:S02]  /*2f00*/  SHF.R.U32.HI R13, RZ, 0x1, R22 ;  /* 0x00000001ff0d7819 */ /* 0x000fe40000011616 */
[----:B------:R-:W-:-:S04]  /*2f10*/  SEL R20, RZ, 0x1, !P0 ;  /* 0x00000001ff147807 */ /* 0x000fc80004000000 */
[----:B------:R-:W-:-:S04]  /*2f20*/  LOP3.LUT R11, R20, 0x1, R13, 0xf8, !PT ;  /* 0x00000001140b7812 */ /* 0x000fc800078ef80d */
[----:B------:R-:W-:-:S04]  /*2f30*/  LOP3.LUT R22, R11, R22, RZ, 0xc0, !PT ;  /* 0x000000160b167212 */ /* 0x000fc800078ec0ff */
[----:B------:R-:W-:-:S04]  /*2f40*/  IADD3 R13, PT, PT, R13, R22, RZ ;  /* 0x000000160d0d7210 */ /* 0x000fc80007ffe0ff */
[----:B------:R-:W-:Y:S01]  /*2f50*/  LOP3.LUT R0, R13, R0, RZ, 0xfc, !PT ;  /* 0x000000000d007212 */ /* 0x000fe200078efcff */
[----:B------:R-:W-:Y:S06]  /*2f60*/  BRA `(.L_x_59) ;  /* 0x0000000000107947 */ /* 0x000fec0003800000 */
.L_x_58:
[----:B------:R-:W-:-:S04]  /*2f70*/  LOP3.LUT R0, R0, 0x80000000, RZ, 0xc0, !PT ;  /* 0x8000000000007812 */ /* 0x000fc800078ec0ff */
[----:B------:R-:W-:Y:S01]  /*2f80*/  LOP3.LUT R0, R0, 0x7f800000, RZ, 0xfc, !PT ;  /* 0x7f80000000007812 */ /* 0x000fe200078efcff */
[----:B------:R-:W-:Y:S06]  /*2f90*/  BRA `(.L_x_59) ;  /* 0x0000000000047947 */ /* 0x000fec0003800000 */
.L_x_57:
[----:B------:R-:W-:-:S07]  /*2fa0*/  LEA R0, R13, R0, 0x17 ;  /* 0x000000000d007211 */ /* 0x000fce00078eb8ff */
.L_x_59:
[----:B------:R-:W-:Y:S05]  /*2fb0*/  BSYNC.RECONVERGENT B3 ;  /* 0x0000000000037941 */ /* 0x000fea0003800200 */
.L_x_56:
[----:B------:R-:W-:Y:S05]  /*2fc0*/  BRA `(.L_x_60) ;  /* 0x0000000000207947 */ /* 0x000fea0003800000 */
.L_x_55:
[----:B------:R-:W-:-:S04]  /*2fd0*/  LOP3.LUT R22, R22, 0x80000000, R27, 0x48, !PT ;  /* 0x8000000016167812 */ /* 0x000fc800078e481b */
[----:B------:R-:W-:Y:S01]  /*2fe0*/  LOP3.LUT R0, R22, 0x7f800000, RZ, 0xfc, !PT ;  /* 0x7f80000016007812 */ /* 0x000fe200078efcff */
[----:B------:R-:W-:Y:S06]  /*2ff0*/  BRA `(.L_x_60) ;  /* 0x0000000000147947 */ /* 0x000fec0003800000 */
.L_x_54:
[----:B------:R-:W-:Y:S01]  /*3000*/  LOP3.LUT R0, R22, 0x80000000, R27, 0x48, !PT ;  /* 0x8000000016007812 */ /* 0x000fe200078e481b */
[----:B------:R-:W-:Y:S06]  /*3010*/  BRA `(.L_x_60) ;  /* 0x00000000000c7947 */ /* 0x000fec0003800000 */
.L_x_53:
[----:B------:R-:W0:Y:S01]  /*3020*/  MUFU.RSQ R0, -QNAN ;  /* 0xffc0000000007908 */ /* 0x000e220000001400 */
[----:B------:R-:W-:Y:S05]  /*3030*/  BRA `(.L_x_60) ;  /* 0x0000000000047947 */ /* 0x000fea0003800000 */
.L_x_52:
[----:B------:R-:W-:-:S07]  /*3040*/  FADD.FTZ R0, R27, R22 ;  /* 0x000000161b007221 */ /* 0x000fce0000010000 */
.L_x_60:
[----:B------:R-:W-:Y:S05]  /*3050*/  BSYNC.RECONVERGENT B2 ;  /* 0x0000000000027941 */ /* 0x000fea0003800200 */
.L_x_50:
[----:B------:R-:W-:-:S04]  /*3060*/  HFMA2 R13, -RZ, RZ, 0, 0 ;  /* 0x00000000ff0d7431 */ /* 0x000fc800000001ff */
[----:B0-----:R-:W-:Y:S05]  /*3070*/  RET.REL.NODEC R12 `(_Z14UpdatePagerankPKiS0_S0_S0_PKfPfifi) ;  /* 0xffffffcc0ce07950 */ /* 0x001fea0003c3ffff */
.L_x_61:
[----:B------:R-:W-:-:S00]  /*3080*/  BRA `(.L_x_61) ;  /* 0xfffffffc00fc7947 */ /* 0x000fc0000383ffff */
[----:B------:R-:W-:-:S00]  /*3090*/  NOP ;  /* 0x0000000000007918 */ /* 0x000fc00000000000 */
        /* <DEDUP_REMOVED lines=14> */
.L_x_62:


//--------------------- .nv.shared.reserved.0     --------------------------
	.section	.nv.shared.reserved.0,"aw",@nobits
	.weak		__nv_reservedSMEM_offset_0_alias
	.size		__nv_reservedSMEM_offset_0_alias, 0, 64
	.other		__nv_reservedSMEM_offset_0_alias,@"STO_CUDA_RESERVED_SHARED STV_DEFAULT"
__nv_reservedSMEM_offset_0_alias:
	.zero		0
	.zero		64


//--------------------- .nv.constant0._Z14UpdatePagerankPKiS0_S0_S0_PKfPfifi --------------------------
	.section	.nv.constant0._Z14UpdatePagerankPKiS0_S0_S0_PKfPfifi,"a",@progbits
	.sectionflags	@""
	.align	4
.nv.constant0._Z14UpdatePagerankPKiS0_S0_S0_PKfPfifi:
	.zero		956


//--------------------- SYMBOLS --------------------------

	.type		.nv.reservedSmem.offset0,@object
	.size		.nv.reservedSmem.offset0,0x4
